//
// Generated by NVIDIA NVVM Compiler
//
// Compiler Build ID: CL-36424714
// Cuda compilation tools, release 13.0, V13.0.88
// Based on NVVM 20.0.0
//

.version 9.0
.target sm_100
.address_size 64

	// .globl	_Z19batched_gemv_kernelPKfS0_Pfiii
.extern .shared .align 16 .b8 shared_input[];
.extern .shared .align 16 .b8 sdata[];

.visible .entry _Z19batched_gemv_kernelPKfS0_Pfiii(
	.param .u64 .ptr .align 1 _Z19batched_gemv_kernelPKfS0_Pfiii_param_0,
	.param .u64 .ptr .align 1 _Z19batched_gemv_kernelPKfS0_Pfiii_param_1,
	.param .u64 .ptr .align 1 _Z19batched_gemv_kernelPKfS0_Pfiii_param_2,
	.param .u32 _Z19batched_gemv_kernelPKfS0_Pfiii_param_3,
	.param .u32 _Z19batched_gemv_kernelPKfS0_Pfiii_param_4,
	.param .u32 _Z19batched_gemv_kernelPKfS0_Pfiii_param_5
)
{
	.reg .pred 	%p<30>;
	.reg .b32 	%r<154>;
	.reg .b32 	%f<310>;
	.reg .b64 	%rd<133>;

	ld.param.u64 	%rd7, [_Z19batched_gemv_kernelPKfS0_Pfiii_param_0];
	ld.param.u64 	%rd8, [_Z19batched_gemv_kernelPKfS0_Pfiii_param_1];
	ld.param.u64 	%rd9, [_Z19batched_gemv_kernelPKfS0_Pfiii_param_2];
	ld.param.u32 	%r68, [_Z19batched_gemv_kernelPKfS0_Pfiii_param_3];
	ld.param.u32 	%r66, [_Z19batched_gemv_kernelPKfS0_Pfiii_param_4];
	ld.param.u32 	%r67, [_Z19batched_gemv_kernelPKfS0_Pfiii_param_5];
	mov.u32 	%r1, %ctaid.x;
	mov.u32 	%r2, %tid.x;
	setp.ge.s32 	%p1, %r1, %r68;
	setp.ge.s32 	%p2, %r2, %r67;
	or.pred  	%p3, %p1, %p2;
	@%p3 bra 	$L__BB0_34;
	mul.lo.s32 	%r3, %r66, %r1;
	mul.wide.s32 	%rd10, %r3, 4;
	add.s64 	%rd1, %rd8, %rd10;
	mov.u32 	%r4, %ntid.x;
	and.b32  	%r70, %r66, 3;
	setp.eq.s32 	%p4, %r70, 0;
	and.b64  	%rd11, %rd1, 15;
	setp.eq.s64 	%p5, %rd11, 0;
	and.pred  	%p6, %p4, %p5;
	@%p6 bra 	$L__BB0_8;
	setp.ge.s32 	%p7, %r2, %r66;
	@%p7 bra 	$L__BB0_11;
	add.s32 	%r71, %r2, %r4;
	max.u32 	%r72, %r66, %r71;
	setp.lt.u32 	%p8, %r71, %r66;
	selp.u32 	%r73, 1, 0, %p8;
	add.s32 	%r74, %r71, %r73;
	sub.s32 	%r75, %r72, %r74;
	div.u32 	%r76, %r75, %r4;
	add.s32 	%r5, %r76, %r73;
	and.b32  	%r77, %r5, 3;
	setp.eq.s32 	%p9, %r77, 3;
	mov.u32 	%r136, %r2;
	@%p9 bra 	$L__BB0_6;
	add.s32 	%r78, %r5, 1;
	and.b32  	%r79, %r78, 3;
	shl.b32 	%r80, %r2, 2;
	mov.u32 	%r81, shared_input;
	add.s32 	%r133, %r81, %r80;
	shl.b32 	%r7, %r4, 2;
	mul.wide.u32 	%rd13, %r2, 4;
	add.s64 	%rd14, %rd10, %rd13;
	add.s64 	%rd132, %rd8, %rd14;
	mul.wide.u32 	%rd3, %r4, 4;
	neg.s32 	%r132, %r79;
	mad.lo.s32 	%r136, %r4, %r79, %r2;
$L__BB0_5:
	.pragma "nounroll";
	// begin inline asm
	ld.global.nc.f32 %f23, [%rd132];
	// end inline asm
	st.shared.f32 	[%r133], %f23;
	add.s32 	%r133, %r133, %r7;
	add.s64 	%rd132, %rd132, %rd3;
	add.s32 	%r132, %r132, 1;
	setp.ne.s32 	%p10, %r132, 0;
	@%p10 bra 	$L__BB0_5;
$L__BB0_6:
	setp.lt.u32 	%p11, %r5, 3;
	@%p11 bra 	$L__BB0_11;
$L__BB0_7:
	mul.wide.u32 	%rd20, %r136, 4;
	add.s64 	%rd16, %rd1, %rd20;
	// begin inline asm
	ld.global.nc.f32 %f24, [%rd16];
	// end inline asm
	shl.b32 	%r82, %r136, 2;
	mov.u32 	%r83, shared_input;
	add.s32 	%r84, %r83, %r82;
	st.shared.f32 	[%r84], %f24;
	add.s32 	%r85, %r136, %r4;
	mul.wide.u32 	%rd21, %r85, 4;
	add.s64 	%rd17, %rd1, %rd21;
	// begin inline asm
	ld.global.nc.f32 %f25, [%rd17];
	// end inline asm
	shl.b32 	%r86, %r4, 2;
	add.s32 	%r87, %r84, %r86;
	st.shared.f32 	[%r87], %f25;
	add.s32 	%r88, %r85, %r4;
	mul.wide.u32 	%rd22, %r88, 4;
	add.s64 	%rd18, %rd1, %rd22;
	// begin inline asm
	ld.global.nc.f32 %f26, [%rd18];
	// end inline asm
	add.s32 	%r89, %r87, %r86;
	st.shared.f32 	[%r89], %f26;
	add.s32 	%r90, %r88, %r4;
	mul.wide.u32 	%rd23, %r90, 4;
	add.s64 	%rd19, %rd1, %rd23;
	// begin inline asm
	ld.global.nc.f32 %f27, [%rd19];
	// end inline asm
	add.s32 	%r91, %r89, %r86;
	st.shared.f32 	[%r91], %f27;
	add.s32 	%r136, %r90, %r4;
	setp.lt.s32 	%p12, %r136, %r66;
	@%p12 bra 	$L__BB0_7;
	bra.uni 	$L__BB0_11;
$L__BB0_8:
	shl.b32 	%r92, %r2, 2;
	setp.ge.s32 	%p13, %r92, %r66;
	@%p13 bra 	$L__BB0_11;
	mov.u32 	%r94, shared_input;
	mov.u32 	%r135, %r2;
$L__BB0_10:
	mul.wide.u32 	%rd25, %r135, 16;
	add.s64 	%rd24, %rd1, %rd25;
	// begin inline asm
	ld.global.nc.v4.f32 {%f28,%f29,%f30,%f31}, [%rd24];
	// end inline asm
	shl.b32 	%r93, %r135, 4;
	add.s32 	%r95, %r94, %r93;
	st.shared.v4.f32 	[%r95], {%f28, %f29, %f30, %f31};
	add.s32 	%r135, %r135, %r4;
	shl.b32 	%r96, %r135, 2;
	setp.lt.s32 	%p14, %r96, %r66;
	@%p14 bra 	$L__BB0_10;
$L__BB0_11:
	bar.sync 	0;
	mul.lo.s32 	%r98, %r3, %r67;
	cvt.s64.s32 	%rd26, %r98;
	cvt.u64.u32 	%rd27, %r2;
	add.s64 	%rd28, %rd26, %rd27;
	cvta.to.global.u64 	%rd29, %rd7;
	shl.b64 	%rd30, %rd28, 2;
	add.s64 	%rd6, %rd29, %rd30;
	setp.lt.s32 	%p15, %r66, 8;
	mov.b32 	%r148, 0;
	mov.f32 	%f309, 0f00000000;
	@%p15 bra 	$L__BB0_20;
	add.s32 	%r19, %r66, -8;
	shr.u32 	%r100, %r19, 3;
	add.s32 	%r20, %r100, 1;
	setp.lt.u32 	%p16, %r19, 24;
	mov.f32 	%f309, 0f00000000;
	mov.b32 	%r143, 0;
	@%p16 bra 	$L__BB0_15;
	shl.b32 	%r21, %r67, 5;
	mov.u32 	%r103, shared_input;
	add.s32 	%r140, %r103, 64;
	and.b32  	%r104, %r20, 1073741820;
	neg.s32 	%r141, %r104;
	mov.f32 	%f309, 0f00000000;
	mov.b32 	%r142, 0;
	mul.wide.s32 	%rd33, %r67, 4;
	mov.u32 	%r143, %r142;
$L__BB0_14:
	.pragma "nounroll";
	ld.shared.v4.f32 	{%f36, %f37, %f38, %f39}, [%r140+-64];
	mul.wide.s32 	%rd31, %r142, 4;
	add.s64 	%rd32, %rd6, %rd31;
	ld.global.nc.f32 	%f40, [%rd32];
	add.s64 	%rd34, %rd32, %rd33;
	ld.global.nc.f32 	%f41, [%rd34];
	mul.f32 	%f42, %f37, %f41;
	fma.rn.f32 	%f43, %f36, %f40, %f42;
	add.s64 	%rd35, %rd34, %rd33;
	ld.global.nc.f32 	%f44, [%rd35];
	fma.rn.f32 	%f45, %f38, %f44, %f43;
	add.s64 	%rd36, %rd35, %rd33;
	ld.global.nc.f32 	%f46, [%rd36];
	fma.rn.f32 	%f47, %f39, %f46, %f45;
	ld.shared.v4.f32 	{%f48, %f49, %f50, %f51}, [%r140+-48];
	add.s64 	%rd37, %rd36, %rd33;
	ld.global.nc.f32 	%f52, [%rd37];
	fma.rn.f32 	%f53, %f48, %f52, %f47;
	add.s64 	%rd38, %rd37, %rd33;
	ld.global.nc.f32 	%f54, [%rd38];
	fma.rn.f32 	%f55, %f49, %f54, %f53;
	add.s64 	%rd39, %rd38, %rd33;
	ld.global.nc.f32 	%f56, [%rd39];
	fma.rn.f32 	%f57, %f50, %f56, %f55;
	add.s64 	%rd40, %rd39, %rd33;
	ld.global.nc.f32 	%f58, [%rd40];
	fma.rn.f32 	%f59, %f51, %f58, %f57;
	add.f32 	%f60, %f309, %f59;
	ld.shared.v4.f32 	{%f61, %f62, %f63, %f64}, [%r140+-32];
	add.s64 	%rd41, %rd40, %rd33;
	ld.global.nc.f32 	%f65, [%rd41];
	add.s64 	%rd42, %rd41, %rd33;
	ld.global.nc.f32 	%f66, [%rd42];
	mul.f32 	%f67, %f62, %f66;
	fma.rn.f32 	%f68, %f61, %f65, %f67;
	add.s64 	%rd43, %rd42, %rd33;
	ld.global.nc.f32 	%f69, [%rd43];
	fma.rn.f32 	%f70, %f63, %f69, %f68;
	add.s64 	%rd44, %rd43, %rd33;
	ld.global.nc.f32 	%f71, [%rd44];
	fma.rn.f32 	%f72, %f64, %f71, %f70;
	ld.shared.v4.f32 	{%f73, %f74, %f75, %f76}, [%r140+-16];
	add.s64 	%rd45, %rd44, %rd33;
	ld.global.nc.f32 	%f77, [%rd45];
	fma.rn.f32 	%f78, %f73, %f77, %f72;
	add.s64 	%rd46, %rd45, %rd33;
	ld.global.nc.f32 	%f79, [%rd46];
	fma.rn.f32 	%f80, %f74, %f79, %f78;
	add.s64 	%rd47, %rd46, %rd33;
	ld.global.nc.f32 	%f81, [%rd47];
	fma.rn.f32 	%f82, %f75, %f81, %f80;
	add.s64 	%rd48, %rd47, %rd33;
	ld.global.nc.f32 	%f83, [%rd48];
	fma.rn.f32 	%f84, %f76, %f83, %f82;
	add.f32 	%f85, %f60, %f84;
	ld.shared.v4.f32 	{%f86, %f87, %f88, %f89}, [%r140];
	add.s64 	%rd49, %rd48, %rd33;
	ld.global.nc.f32 	%f90, [%rd49];
	add.s64 	%rd50, %rd49, %rd33;
	ld.global.nc.f32 	%f91, [%rd50];
	mul.f32 	%f92, %f87, %f91;
	fma.rn.f32 	%f93, %f86, %f90, %f92;
	add.s64 	%rd51, %rd50, %rd33;
	ld.global.nc.f32 	%f94, [%rd51];
	fma.rn.f32 	%f95, %f88, %f94, %f93;
	add.s64 	%rd52, %rd51, %rd33;
	ld.global.nc.f32 	%f96, [%rd52];
	fma.rn.f32 	%f97, %f89, %f96, %f95;
	ld.shared.v4.f32 	{%f98, %f99, %f100, %f101}, [%r140+16];
	add.s64 	%rd53, %rd52, %rd33;
	ld.global.nc.f32 	%f102, [%rd53];
	fma.rn.f32 	%f103, %f98, %f102, %f97;
	add.s64 	%rd54, %rd53, %rd33;
	ld.global.nc.f32 	%f104, [%rd54];
	fma.rn.f32 	%f105, %f99, %f104, %f103;
	add.s64 	%rd55, %rd54, %rd33;
	ld.global.nc.f32 	%f106, [%rd55];
	fma.rn.f32 	%f107, %f100, %f106, %f105;
	add.s64 	%rd56, %rd55, %rd33;
	ld.global.nc.f32 	%f108, [%rd56];
	fma.rn.f32 	%f109, %f101, %f108, %f107;
	add.f32 	%f110, %f85, %f109;
	ld.shared.v4.f32 	{%f111, %f112, %f113, %f114}, [%r140+32];
	add.s64 	%rd57, %rd56, %rd33;
	ld.global.nc.f32 	%f115, [%rd57];
	add.s64 	%rd58, %rd57, %rd33;
	ld.global.nc.f32 	%f116, [%rd58];
	mul.f32 	%f117, %f112, %f116;
	fma.rn.f32 	%f118, %f111, %f115, %f117;
	add.s64 	%rd59, %rd58, %rd33;
	ld.global.nc.f32 	%f119, [%rd59];
	fma.rn.f32 	%f120, %f113, %f119, %f118;
	add.s64 	%rd60, %rd59, %rd33;
	ld.global.nc.f32 	%f121, [%rd60];
	fma.rn.f32 	%f122, %f114, %f121, %f120;
	ld.shared.v4.f32 	{%f123, %f124, %f125, %f126}, [%r140+48];
	add.s64 	%rd61, %rd60, %rd33;
	ld.global.nc.f32 	%f127, [%rd61];
	fma.rn.f32 	%f128, %f123, %f127, %f122;
	add.s64 	%rd62, %rd61, %rd33;
	ld.global.nc.f32 	%f129, [%rd62];
	fma.rn.f32 	%f130, %f124, %f129, %f128;
	add.s64 	%rd63, %rd62, %rd33;
	ld.global.nc.f32 	%f131, [%rd63];
	fma.rn.f32 	%f132, %f125, %f131, %f130;
	add.s64 	%rd64, %rd63, %rd33;
	ld.global.nc.f32 	%f133, [%rd64];
	fma.rn.f32 	%f134, %f126, %f133, %f132;
	add.f32 	%f309, %f110, %f134;
	add.s32 	%r143, %r143, 32;
	add.s32 	%r142, %r142, %r21;
	add.s32 	%r141, %r141, 4;
	add.s32 	%r140, %r140, 128;
	setp.eq.s32 	%p17, %r141, 0;
	@%p17 bra 	$L__BB0_15;
	bra.uni 	$L__BB0_14;
$L__BB0_15:
	and.b32  	%r106, %r19, -8;
	add.s32 	%r148, %r106, 8;
	and.b32  	%r105, %r20, 3;
	setp.eq.s32 	%p18, %r105, 0;
	@%p18 bra 	$L__BB0_20;
	setp.eq.s32 	%p19, %r105, 1;
	@%p19 bra 	$L__BB0_18;
	shl.b32 	%r107, %r143, 2;
	mov.u32 	%r108, shared_input;
	add.s32 	%r109, %r108, %r107;
	ld.shared.v4.f32 	{%f136, %f137, %f138, %f139}, [%r109];
	mul.lo.s32 	%r110, %r143, %r67;
	mul.wide.s32 	%rd65, %r110, 4;
	add.s64 	%rd66, %rd6, %rd65;
	ld.global.nc.f32 	%f140, [%rd66];
	mul.wide.s32 	%rd67, %r67, 4;
	add.s64 	%rd68, %rd66, %rd67;
	ld.global.nc.f32 	%f141, [%rd68];
	mul.f32 	%f142, %f137, %f141;
	fma.rn.f32 	%f143, %f136, %f140, %f142;
	add.s64 	%rd69, %rd68, %rd67;
	ld.global.nc.f32 	%f144, [%rd69];
	fma.rn.f32 	%f145, %f138, %f144, %f143;
	add.s64 	%rd70, %rd69, %rd67;
	ld.global.nc.f32 	%f146, [%rd70];
	fma.rn.f32 	%f147, %f139, %f146, %f145;
	ld.shared.v4.f32 	{%f148, %f149, %f150, %f151}, [%r109+16];
	add.s64 	%rd71, %rd70, %rd67;
	ld.global.nc.f32 	%f152, [%rd71];
	fma.rn.f32 	%f153, %f148, %f152, %f147;
	add.s64 	%rd72, %rd71, %rd67;
	ld.global.nc.f32 	%f154, [%rd72];
	fma.rn.f32 	%f155, %f149, %f154, %f153;
	add.s64 	%rd73, %rd72, %rd67;
	ld.global.nc.f32 	%f156, [%rd73];
	fma.rn.f32 	%f157, %f150, %f156, %f155;
	add.s64 	%rd74, %rd73, %rd67;
	ld.global.nc.f32 	%f158, [%rd74];
	fma.rn.f32 	%f159, %f151, %f158, %f157;
	add.f32 	%f160, %f309, %f159;
	ld.shared.v4.f32 	{%f161, %f162, %f163, %f164}, [%r109+32];
	add.s64 	%rd75, %rd74, %rd67;
	ld.global.nc.f32 	%f165, [%rd75];
	add.s64 	%rd76, %rd75, %rd67;
	ld.global.nc.f32 	%f166, [%rd76];
	mul.f32 	%f167, %f162, %f166;
	fma.rn.f32 	%f168, %f161, %f165, %f167;
	add.s64 	%rd77, %rd76, %rd67;
	ld.global.nc.f32 	%f169, [%rd77];
	fma.rn.f32 	%f170, %f163, %f169, %f168;
	add.s64 	%rd78, %rd77, %rd67;
	ld.global.nc.f32 	%f171, [%rd78];
	fma.rn.f32 	%f172, %f164, %f171, %f170;
	ld.shared.v4.f32 	{%f173, %f174, %f175, %f176}, [%r109+48];
	add.s64 	%rd79, %rd78, %rd67;
	ld.global.nc.f32 	%f177, [%rd79];
	fma.rn.f32 	%f178, %f173, %f177, %f172;
	add.s64 	%rd80, %rd79, %rd67;
	ld.global.nc.f32 	%f179, [%rd80];
	fma.rn.f32 	%f180, %f174, %f179, %f178;
	add.s64 	%rd81, %rd80, %rd67;
	ld.global.nc.f32 	%f181, [%rd81];
	fma.rn.f32 	%f182, %f175, %f181, %f180;
	add.s64 	%rd82, %rd81, %rd67;
	ld.global.nc.f32 	%f183, [%rd82];
	fma.rn.f32 	%f184, %f176, %f183, %f182;
	add.f32 	%f309, %f160, %f184;
	add.s32 	%r143, %r143, 16;
$L__BB0_18:
	and.b32  	%r111, %r19, 8;
	setp.ne.s32 	%p20, %r111, 0;
	@%p20 bra 	$L__BB0_20;
	shl.b32 	%r112, %r143, 2;
	mov.u32 	%r113, shared_input;
	add.s32 	%r114, %r113, %r112;
	ld.shared.v4.f32 	{%f185, %f186, %f187, %f188}, [%r114];
	mul.lo.s32 	%r115, %r143, %r67;
	mul.wide.s32 	%rd83, %r115, 4;
	add.s64 	%rd84, %rd6, %rd83;
	ld.global.nc.f32 	%f189, [%rd84];
	mul.wide.s32 	%rd85, %r67, 4;
	add.s64 	%rd86, %rd84, %rd85;
	ld.global.nc.f32 	%f190, [%rd86];
	mul.f32 	%f191, %f186, %f190;
	fma.rn.f32 	%f192, %f185, %f189, %f191;
	add.s64 	%rd87, %rd86, %rd85;
	ld.global.nc.f32 	%f193, [%rd87];
	fma.rn.f32 	%f194, %f187, %f193, %f192;
	add.s64 	%rd88, %rd87, %rd85;
	ld.global.nc.f32 	%f195, [%rd88];
	fma.rn.f32 	%f196, %f188, %f195, %f194;
	ld.shared.v4.f32 	{%f197, %f198, %f199, %f200}, [%r114+16];
	add.s64 	%rd89, %rd88, %rd85;
	ld.global.nc.f32 	%f201, [%rd89];
	fma.rn.f32 	%f202, %f197, %f201, %f196;
	add.s64 	%rd90, %rd89, %rd85;
	ld.global.nc.f32 	%f203, [%rd90];
	fma.rn.f32 	%f204, %f198, %f203, %f202;
	add.s64 	%rd91, %rd90, %rd85;
	ld.global.nc.f32 	%f205, [%rd91];
	fma.rn.f32 	%f206, %f199, %f205, %f204;
	add.s64 	%rd92, %rd91, %rd85;
	ld.global.nc.f32 	%f207, [%rd92];
	fma.rn.f32 	%f208, %f200, %f207, %f206;
	add.f32 	%f309, %f309, %f208;
$L__BB0_20:
	setp.ge.s32 	%p21, %r148, %r66;
	@%p21 bra 	$L__BB0_33;
	sub.s32 	%r28, %r66, %r148;
	and.b32  	%r29, %r28, 15;
	sub.s32 	%r116, %r148, %r66;
	setp.gt.u32 	%p22, %r116, -16;
	@%p22 bra 	$L__BB0_24;
	mul.lo.s32 	%r146, %r148, %r67;
	shl.b32 	%r31, %r67, 4;
	and.b32  	%r117, %r28, -16;
	neg.s32 	%r145, %r117;
	shl.b32 	%r118, %r148, 2;
	mov.u32 	%r119, shared_input;
	add.s32 	%r120, %r118, %r119;
	add.s32 	%r144, %r120, 32;
	mul.wide.s32 	%rd95, %r67, 4;
$L__BB0_23:
	.pragma "nounroll";
	ld.shared.f32 	%f210, [%r144+-32];
	mul.wide.s32 	%rd93, %r146, 4;
	add.s64 	%rd94, %rd6, %rd93;
	ld.global.nc.f32 	%f211, [%rd94];
	fma.rn.f32 	%f212, %f210, %f211, %f309;
	ld.shared.f32 	%f213, [%r144+-28];
	add.s64 	%rd96, %rd94, %rd95;
	ld.global.nc.f32 	%f214, [%rd96];
	fma.rn.f32 	%f215, %f213, %f214, %f212;
	ld.shared.f32 	%f216, [%r144+-24];
	add.s64 	%rd97, %rd96, %rd95;
	ld.global.nc.f32 	%f217, [%rd97];
	fma.rn.f32 	%f218, %f216, %f217, %f215;
	ld.shared.f32 	%f219, [%r144+-20];
	add.s64 	%rd98, %rd97, %rd95;
	ld.global.nc.f32 	%f220, [%rd98];
	fma.rn.f32 	%f221, %f219, %f220, %f218;
	ld.shared.f32 	%f222, [%r144+-16];
	add.s64 	%rd99, %rd98, %rd95;
	ld.global.nc.f32 	%f223, [%rd99];
	fma.rn.f32 	%f224, %f222, %f223, %f221;
	ld.shared.f32 	%f225, [%r144+-12];
	add.s64 	%rd100, %rd99, %rd95;
	ld.global.nc.f32 	%f226, [%rd100];
	fma.rn.f32 	%f227, %f225, %f226, %f224;
	ld.shared.f32 	%f228, [%r144+-8];
	add.s64 	%rd101, %rd100, %rd95;
	ld.global.nc.f32 	%f229, [%rd101];
	fma.rn.f32 	%f230, %f228, %f229, %f227;
	ld.shared.f32 	%f231, [%r144+-4];
	add.s64 	%rd102, %rd101, %rd95;
	ld.global.nc.f32 	%f232, [%rd102];
	fma.rn.f32 	%f233, %f231, %f232, %f230;
	ld.shared.f32 	%f234, [%r144];
	add.s64 	%rd103, %rd102, %rd95;
	ld.global.nc.f32 	%f235, [%rd103];
	fma.rn.f32 	%f236, %f234, %f235, %f233;
	ld.shared.f32 	%f237, [%r144+4];
	add.s64 	%rd104, %rd103, %rd95;
	ld.global.nc.f32 	%f238, [%rd104];
	fma.rn.f32 	%f239, %f237, %f238, %f236;
	ld.shared.f32 	%f240, [%r144+8];
	add.s64 	%rd105, %rd104, %rd95;
	ld.global.nc.f32 	%f241, [%rd105];
	fma.rn.f32 	%f242, %f240, %f241, %f239;
	ld.shared.f32 	%f243, [%r144+12];
	add.s64 	%rd106, %rd105, %rd95;
	ld.global.nc.f32 	%f244, [%rd106];
	fma.rn.f32 	%f245, %f243, %f244, %f242;
	ld.shared.f32 	%f246, [%r144+16];
	add.s64 	%rd107, %rd106, %rd95;
	ld.global.nc.f32 	%f247, [%rd107];
	fma.rn.f32 	%f248, %f246, %f247, %f245;
	ld.shared.f32 	%f249, [%r144+20];
	add.s64 	%rd108, %rd107, %rd95;
	ld.global.nc.f32 	%f250, [%rd108];
	fma.rn.f32 	%f251, %f249, %f250, %f248;
	ld.shared.f32 	%f252, [%r144+24];
	add.s64 	%rd109, %rd108, %rd95;
	ld.global.nc.f32 	%f253, [%rd109];
	fma.rn.f32 	%f254, %f252, %f253, %f251;
	ld.shared.f32 	%f255, [%r144+28];
	add.s64 	%rd110, %rd109, %rd95;
	ld.global.nc.f32 	%f256, [%rd110];
	fma.rn.f32 	%f309, %f255, %f256, %f254;
	add.s32 	%r148, %r148, 16;
	add.s32 	%r146, %r146, %r31;
	add.s32 	%r145, %r145, 16;
	add.s32 	%r144, %r144, 64;
	setp.ne.s32 	%p23, %r145, 0;
	@%p23 bra 	$L__BB0_23;
$L__BB0_24:
	setp.eq.s32 	%p24, %r29, 0;
	@%p24 bra 	$L__BB0_33;
	and.b32  	%r51, %r28, 7;
	setp.lt.u32 	%p25, %r29, 8;
	@%p25 bra 	$L__BB0_27;
	shl.b32 	%r121, %r148, 2;
	mov.u32 	%r122, shared_input;
	add.s32 	%r123, %r122, %r121;
	ld.shared.f32 	%f258, [%r123];
	mul.lo.s32 	%r124, %r148, %r67;
	mul.wide.s32 	%rd111, %r124, 4;
	add.s64 	%rd112, %rd6, %rd111;
	ld.global.nc.f32 	%f259, [%rd112];
	fma.rn.f32 	%f260, %f258, %f259, %f309;
	ld.shared.f32 	%f261, [%r123+4];
	mul.wide.s32 	%rd113, %r67, 4;
	add.s64 	%rd114, %rd112, %rd113;
	ld.global.nc.f32 	%f262, [%rd114];
	fma.rn.f32 	%f263, %f261, %f262, %f260;
	ld.shared.f32 	%f264, [%r123+8];
	add.s64 	%rd115, %rd114, %rd113;
	ld.global.nc.f32 	%f265, [%rd115];
	fma.rn.f32 	%f266, %f264, %f265, %f263;
	ld.shared.f32 	%f267, [%r123+12];
	add.s64 	%rd116, %rd115, %rd113;
	ld.global.nc.f32 	%f268, [%rd116];
	fma.rn.f32 	%f269, %f267, %f268, %f266;
	ld.shared.f32 	%f270, [%r123+16];
	add.s64 	%rd117, %rd116, %rd113;
	ld.global.nc.f32 	%f271, [%rd117];
	fma.rn.f32 	%f272, %f270, %f271, %f269;
	ld.shared.f32 	%f273, [%r123+20];
	add.s64 	%rd118, %rd117, %rd113;
	ld.global.nc.f32 	%f274, [%rd118];
	fma.rn.f32 	%f275, %f273, %f274, %f272;
	ld.shared.f32 	%f276, [%r123+24];
	add.s64 	%rd119, %rd118, %rd113;
	ld.global.nc.f32 	%f277, [%rd119];
	fma.rn.f32 	%f278, %f276, %f277, %f275;
	ld.shared.f32 	%f279, [%r123+28];
	add.s64 	%rd120, %rd119, %rd113;
	ld.global.nc.f32 	%f280, [%rd120];
	fma.rn.f32 	%f309, %f279, %f280, %f278;
	add.s32 	%r148, %r148, 8;
$L__BB0_27:
	setp.eq.s32 	%p26, %r51, 0;
	@%p26 bra 	$L__BB0_33;
	and.b32  	%r54, %r28, 3;
	setp.lt.u32 	%p27, %r51, 4;
	@%p27 bra 	$L__BB0_30;
	shl.b32 	%r125, %r148, 2;
	mov.u32 	%r126, shared_input;
	add.s32 	%r127, %r126, %r125;
	ld.shared.f32 	%f282, [%r127];
	mul.lo.s32 	%r128, %r148, %r67;
	mul.wide.s32 	%rd121, %r128, 4;
	add.s64 	%rd122, %rd6, %rd121;
	ld.global.nc.f32 	%f283, [%rd122];
	fma.rn.f32 	%f284, %f282, %f283, %f309;
	ld.shared.f32 	%f285, [%r127+4];
	mul.wide.s32 	%rd123, %r67, 4;
	add.s64 	%rd124, %rd122, %rd123;
	ld.global.nc.f32 	%f286, [%rd124];
	fma.rn.f32 	%f287, %f285, %f286, %f284;
	ld.shared.f32 	%f288, [%r127+8];
	add.s64 	%rd125, %rd124, %rd123;
	ld.global.nc.f32 	%f289, [%rd125];
	fma.rn.f32 	%f290, %f288, %f289, %f287;
	ld.shared.f32 	%f291, [%r127+12];
	add.s64 	%rd126, %rd125, %rd123;
	ld.global.nc.f32 	%f292, [%rd126];
	fma.rn.f32 	%f309, %f291, %f292, %f290;
	add.s32 	%r148, %r148, 4;
$L__BB0_30:
	setp.eq.s32 	%p28, %r54, 0;
	@%p28 bra 	$L__BB0_33;
	mul.lo.s32 	%r153, %r148, %r67;
	shl.b32 	%r129, %r148, 2;
	mov.u32 	%r130, shared_input;
	add.s32 	%r152, %r130, %r129;
	neg.s32 	%r151, %r54;
$L__BB0_32:
	.pragma "nounroll";
	ld.shared.f32 	%f293, [%r152];
	mul.wide.s32 	%rd127, %r153, 4;
	add.s64 	%rd128, %rd6, %rd127;
	ld.global.nc.f32 	%f294, [%rd128];
	fma.rn.f32 	%f309, %f293, %f294, %f309;
	add.s32 	%r153, %r153, %r67;
	add.s32 	%r152, %r152, 4;
	add.s32 	%r151, %r151, 1;
	setp.ne.s32 	%p29, %r151, 0;
	@%p29 bra 	$L__BB0_32;
$L__BB0_33:
	mad.lo.s32 	%r131, %r67, %r1, %r2;
	cvta.to.global.u64 	%rd129, %rd9;
	mul.wide.u32 	%rd130, %r131, 4;
	add.s64 	%rd131, %rd129, %rd130;
	st.global.f32 	[%rd131], %f309;
$L__BB0_34:
	ret;

}
	// .globl	_Z22batched_softmax_kernelPKfPfii
.visible .entry _Z22batched_softmax_kernelPKfPfii(
	.param .u64 .ptr .align 1 _Z22batched_softmax_kernelPKfPfii_param_0,
	.param .u64 .ptr .align 1 _Z22batched_softmax_kernelPKfPfii_param_1,
	.param .u32 _Z22batched_softmax_kernelPKfPfii_param_2,
	.param .u32 _Z22batched_softmax_kernelPKfPfii_param_3
)
{
	.reg .pred 	%p<14>;
	.reg .b32 	%r<30>;
	.reg .b32 	%f<32>;
	.reg .b64 	%rd<15>;

	ld.param.u64 	%rd3, [_Z22batched_softmax_kernelPKfPfii_param_0];
	ld.param.u64 	%rd4, [_Z22batched_softmax_kernelPKfPfii_param_1];
	ld.param.u32 	%r17, [_Z22batched_softmax_kernelPKfPfii_param_2];
	ld.param.u32 	%r16, [_Z22batched_softmax_kernelPKfPfii_param_3];
	mov.u32 	%r1, %ctaid.x;
	mov.u32 	%r29, %tid.x;
	setp.ge.s32 	%p1, %r1, %r17;
	@%p1 bra 	$L__BB1_20;
	cvta.to.global.u64 	%rd5, %rd4;
	cvta.to.global.u64 	%rd6, %rd3;
	mul.lo.s32 	%r18, %r16, %r1;
	mul.wide.s32 	%rd7, %r18, 4;
	add.s64 	%rd1, %rd6, %rd7;
	add.s64 	%rd2, %rd5, %rd7;
	setp.ge.s32 	%p2, %r29, %r16;
	mov.f32 	%f29, 0fFF800000;
	@%p2 bra 	$L__BB1_4;
	mov.f32 	%f29, 0fFF800000;
	mov.u32 	%r3, %ntid.x;
	mov.u32 	%r25, %r29;
$L__BB1_3:
	mul.wide.s32 	%rd8, %r25, 4;
	add.s64 	%rd9, %rd1, %rd8;
	ld.global.nc.f32 	%f11, [%rd9];
	max.f32 	%f29, %f29, %f11;
	add.s32 	%r25, %r25, %r3;
	setp.lt.s32 	%p3, %r25, %r16;
	@%p3 bra 	$L__BB1_3;
$L__BB1_4:
	shl.b32 	%r19, %r29, 2;
	mov.u32 	%r20, sdata;
	add.s32 	%r6, %r20, %r19;
	st.shared.f32 	[%r6], %f29;
	bar.sync 	0;
	mov.u32 	%r7, %ntid.x;
	setp.lt.u32 	%p4, %r7, 2;
	@%p4 bra 	$L__BB1_9;
	mov.u32 	%r26, %r7;
$L__BB1_6:
	shr.u32 	%r9, %r26, 1;
	setp.ge.u32 	%p5, %r29, %r9;
	@%p5 bra 	$L__BB1_8;
	ld.shared.f32 	%f12, [%r6];
	shl.b32 	%r21, %r9, 2;
	add.s32 	%r22, %r6, %r21;
	ld.shared.f32 	%f13, [%r22];
	max.f32 	%f14, %f12, %f13;
	st.shared.f32 	[%r6], %f14;
$L__BB1_8:
	bar.sync 	0;
	setp.gt.u32 	%p6, %r26, 3;
	mov.u32 	%r26, %r9;
	@%p6 bra 	$L__BB1_6;
$L__BB1_9:
	setp.ge.s32 	%p7, %r29, %r16;
	mov.f32 	%f31, 0f00000000;
	@%p7 bra 	$L__BB1_12;
	mov.f32 	%f31, 0f00000000;
	ld.shared.f32 	%f4, [sdata];
	mov.u32 	%r27, %r29;
$L__BB1_11:
	mul.wide.s32 	%rd10, %r27, 4;
	add.s64 	%rd11, %rd1, %rd10;
	ld.global.nc.f32 	%f17, [%rd11];
	sub.f32 	%f18, %f17, %f4;
	mul.f32 	%f19, %f18, 0f3FB8AA3B;
	ex2.approx.f32 	%f20, %f19;
	add.s64 	%rd12, %rd2, %rd10;
	st.global.f32 	[%rd12], %f20;
	add.f32 	%f31, %f31, %f20;
	add.s32 	%r27, %r27, %r7;
	setp.lt.s32 	%p8, %r27, %r16;
	@%p8 bra 	$L__BB1_11;
$L__BB1_12:
	setp.lt.u32 	%p9, %r7, 2;
	st.shared.f32 	[%r6], %f31;
	bar.sync 	0;
	@%p9 bra 	$L__BB1_17;
	mov.u32 	%r28, %r7;
$L__BB1_14:
	shr.u32 	%r13, %r28, 1;
	setp.ge.u32 	%p10, %r29, %r13;
	@%p10 bra 	$L__BB1_16;
	shl.b32 	%r23, %r13, 2;
	add.s32 	%r24, %r6, %r23;
	ld.shared.f32 	%f21, [%r24];
	ld.shared.f32 	%f22, [%r6];
	add.f32 	%f23, %f21, %f22;
	st.shared.f32 	[%r6], %f23;
$L__BB1_16:
	bar.sync 	0;
	setp.gt.u32 	%p11, %r28, 3;
	mov.u32 	%r28, %r13;
	@%p11 bra 	$L__BB1_14;
$L__BB1_17:
	setp.ge.s32 	%p12, %r29, %r16;
	@%p12 bra 	$L__BB1_20;
	ld.shared.f32 	%f24, [sdata];
	mov.f32 	%f25, 0f3F800000;
	div.approx.f32 	%f8, %f25, %f24;
$L__BB1_19:
	mul.wide.s32 	%rd13, %r29, 4;
	add.s64 	%rd14, %rd2, %rd13;
	ld.global.f32 	%f26, [%rd14];
	mul.f32 	%f27, %f8, %f26;
	st.global.f32 	[%rd14], %f27;
	add.s32 	%r29, %r29, %r7;
	setp.lt.s32 	%p13, %r29, %r16;
	@%p13 bra 	$L__BB1_19;
$L__BB1_20:
	ret;

}
	// .globl	_Z28process_price_vectors_kernelPKfS0_Pfiii
.visible .entry _Z28process_price_vectors_kernelPKfS0_Pfiii(
	.param .u64 .ptr .align 1 _Z28process_price_vectors_kernelPKfS0_Pfiii_param_0,
	.param .u64 .ptr .align 1 _Z28process_price_vectors_kernelPKfS0_Pfiii_param_1,
	.param .u64 .ptr .align 1 _Z28process_price_vectors_kernelPKfS0_Pfiii_param_2,
	.param .u32 _Z28process_price_vectors_kernelPKfS0_Pfiii_param_3,
	.param .u32 _Z28process_price_vectors_kernelPKfS0_Pfiii_param_4,
	.param .u32 _Z28process_price_vectors_kernelPKfS0_Pfiii_param_5
)
{
	.reg .pred 	%p<19>;
	.reg .b32 	%r<75>;
	.reg .b32 	%f<217>;
	.reg .b64 	%rd<100>;

	ld.param.u64 	%rd7, [_Z28process_price_vectors_kernelPKfS0_Pfiii_param_0];
	ld.param.u64 	%rd9, [_Z28process_price_vectors_kernelPKfS0_Pfiii_param_1];
	ld.param.u64 	%rd8, [_Z28process_price_vectors_kernelPKfS0_Pfiii_param_2];
	ld.param.u32 	%r45, [_Z28process_price_vectors_kernelPKfS0_Pfiii_param_3];
	ld.param.u32 	%r43, [_Z28process_price_vectors_kernelPKfS0_Pfiii_param_4];
	ld.param.u32 	%r44, [_Z28process_price_vectors_kernelPKfS0_Pfiii_param_5];
	cvta.to.global.u64 	%rd1, %rd9;
	mov.u32 	%r1, %ctaid.x;
	mov.u32 	%r2, %tid.x;
	setp.ge.s32 	%p1, %r1, %r45;
	setp.ge.s32 	%p2, %r2, %r44;
	or.pred  	%p3, %p1, %p2;
	@%p3 bra 	$L__BB2_24;
	cvta.to.global.u64 	%rd2, %rd7;
	mul.lo.s32 	%r3, %r43, %r1;
	mul.wide.s32 	%rd10, %r3, 4;
	add.s64 	%rd3, %rd2, %rd10;
	setp.lt.s32 	%p4, %r43, 4;
	mov.b32 	%r70, 0;
	mov.f32 	%f216, 0f00000000;
	@%p4 bra 	$L__BB2_10;
	add.s32 	%r4, %r43, -4;
	shr.u32 	%r48, %r4, 2;
	add.s32 	%r5, %r48, 1;
	setp.lt.u32 	%p5, %r4, 12;
	mov.f32 	%f216, 0f00000000;
	mov.b32 	%r66, 0;
	@%p5 bra 	$L__BB2_5;
	shl.b32 	%r6, %r44, 4;
	and.b32  	%r50, %r5, 2147483644;
	neg.s32 	%r64, %r50;
	mov.f32 	%f216, 0f00000000;
	mov.b32 	%r66, 0;
	mul.wide.s32 	%rd15, %r44, 4;
	mov.u32 	%r65, %r2;
$L__BB2_4:
	.pragma "nounroll";
	mul.wide.u32 	%rd11, %r66, 4;
	add.s64 	%rd12, %rd3, %rd11;
	ld.global.nc.f32 	%f27, [%rd12];
	mul.wide.s32 	%rd13, %r65, 4;
	add.s64 	%rd14, %rd1, %rd13;
	ld.global.nc.f32 	%f28, [%rd14];
	ld.global.nc.f32 	%f29, [%rd12+4];
	add.s64 	%rd16, %rd14, %rd15;
	ld.global.nc.f32 	%f30, [%rd16];
	mul.f32 	%f31, %f29, %f30;
	fma.rn.f32 	%f32, %f27, %f28, %f31;
	ld.global.nc.f32 	%f33, [%rd12+8];
	add.s64 	%rd17, %rd16, %rd15;
	ld.global.nc.f32 	%f34, [%rd17];
	fma.rn.f32 	%f35, %f33, %f34, %f32;
	ld.global.nc.f32 	%f36, [%rd12+12];
	add.s64 	%rd18, %rd17, %rd15;
	ld.global.nc.f32 	%f37, [%rd18];
	fma.rn.f32 	%f38, %f36, %f37, %f35;
	add.f32 	%f39, %f216, %f38;
	ld.global.nc.f32 	%f40, [%rd12+16];
	add.s64 	%rd19, %rd18, %rd15;
	ld.global.nc.f32 	%f41, [%rd19];
	ld.global.nc.f32 	%f42, [%rd12+20];
	add.s64 	%rd20, %rd19, %rd15;
	ld.global.nc.f32 	%f43, [%rd20];
	mul.f32 	%f44, %f42, %f43;
	fma.rn.f32 	%f45, %f40, %f41, %f44;
	ld.global.nc.f32 	%f46, [%rd12+24];
	add.s64 	%rd21, %rd20, %rd15;
	ld.global.nc.f32 	%f47, [%rd21];
	fma.rn.f32 	%f48, %f46, %f47, %f45;
	ld.global.nc.f32 	%f49, [%rd12+28];
	add.s64 	%rd22, %rd21, %rd15;
	ld.global.nc.f32 	%f50, [%rd22];
	fma.rn.f32 	%f51, %f49, %f50, %f48;
	add.f32 	%f52, %f39, %f51;
	ld.global.nc.f32 	%f53, [%rd12+32];
	add.s64 	%rd23, %rd22, %rd15;
	ld.global.nc.f32 	%f54, [%rd23];
	ld.global.nc.f32 	%f55, [%rd12+36];
	add.s64 	%rd24, %rd23, %rd15;
	ld.global.nc.f32 	%f56, [%rd24];
	mul.f32 	%f57, %f55, %f56;
	fma.rn.f32 	%f58, %f53, %f54, %f57;
	ld.global.nc.f32 	%f59, [%rd12+40];
	add.s64 	%rd25, %rd24, %rd15;
	ld.global.nc.f32 	%f60, [%rd25];
	fma.rn.f32 	%f61, %f59, %f60, %f58;
	ld.global.nc.f32 	%f62, [%rd12+44];
	add.s64 	%rd26, %rd25, %rd15;
	ld.global.nc.f32 	%f63, [%rd26];
	fma.rn.f32 	%f64, %f62, %f63, %f61;
	add.f32 	%f65, %f52, %f64;
	ld.global.nc.f32 	%f66, [%rd12+48];
	add.s64 	%rd27, %rd26, %rd15;
	ld.global.nc.f32 	%f67, [%rd27];
	ld.global.nc.f32 	%f68, [%rd12+52];
	add.s64 	%rd28, %rd27, %rd15;
	ld.global.nc.f32 	%f69, [%rd28];
	mul.f32 	%f70, %f68, %f69;
	fma.rn.f32 	%f71, %f66, %f67, %f70;
	ld.global.nc.f32 	%f72, [%rd12+56];
	add.s64 	%rd29, %rd28, %rd15;
	ld.global.nc.f32 	%f73, [%rd29];
	fma.rn.f32 	%f74, %f72, %f73, %f71;
	ld.global.nc.f32 	%f75, [%rd12+60];
	add.s64 	%rd30, %rd29, %rd15;
	ld.global.nc.f32 	%f76, [%rd30];
	fma.rn.f32 	%f77, %f75, %f76, %f74;
	add.f32 	%f216, %f65, %f77;
	add.s32 	%r66, %r66, 16;
	add.s32 	%r65, %r65, %r6;
	add.s32 	%r64, %r64, 4;
	setp.eq.s32 	%p6, %r64, 0;
	@%p6 bra 	$L__BB2_5;
	bra.uni 	$L__BB2_4;
$L__BB2_5:
	and.b32  	%r52, %r4, -4;
	add.s32 	%r70, %r52, 4;
	and.b32  	%r51, %r5, 3;
	setp.eq.s32 	%p7, %r51, 0;
	@%p7 bra 	$L__BB2_10;
	setp.eq.s32 	%p8, %r51, 1;
	@%p8 bra 	$L__BB2_8;
	mul.wide.u32 	%rd31, %r66, 4;
	add.s64 	%rd32, %rd3, %rd31;
	ld.global.nc.f32 	%f79, [%rd32];
	mad.lo.s32 	%r53, %r66, %r44, %r2;
	mul.wide.s32 	%rd33, %r53, 4;
	add.s64 	%rd34, %rd1, %rd33;
	ld.global.nc.f32 	%f80, [%rd34];
	ld.global.nc.f32 	%f81, [%rd32+4];
	mul.wide.s32 	%rd35, %r44, 4;
	add.s64 	%rd36, %rd34, %rd35;
	ld.global.nc.f32 	%f82, [%rd36];
	mul.f32 	%f83, %f81, %f82;
	fma.rn.f32 	%f84, %f79, %f80, %f83;
	ld.global.nc.f32 	%f85, [%rd32+8];
	add.s64 	%rd37, %rd36, %rd35;
	ld.global.nc.f32 	%f86, [%rd37];
	fma.rn.f32 	%f87, %f85, %f86, %f84;
	ld.global.nc.f32 	%f88, [%rd32+12];
	add.s64 	%rd38, %rd37, %rd35;
	ld.global.nc.f32 	%f89, [%rd38];
	fma.rn.f32 	%f90, %f88, %f89, %f87;
	add.f32 	%f91, %f216, %f90;
	ld.global.nc.f32 	%f92, [%rd32+16];
	add.s64 	%rd39, %rd38, %rd35;
	ld.global.nc.f32 	%f93, [%rd39];
	ld.global.nc.f32 	%f94, [%rd32+20];
	add.s64 	%rd40, %rd39, %rd35;
	ld.global.nc.f32 	%f95, [%rd40];
	mul.f32 	%f96, %f94, %f95;
	fma.rn.f32 	%f97, %f92, %f93, %f96;
	ld.global.nc.f32 	%f98, [%rd32+24];
	add.s64 	%rd41, %rd40, %rd35;
	ld.global.nc.f32 	%f99, [%rd41];
	fma.rn.f32 	%f100, %f98, %f99, %f97;
	ld.global.nc.f32 	%f101, [%rd32+28];
	add.s64 	%rd42, %rd41, %rd35;
	ld.global.nc.f32 	%f102, [%rd42];
	fma.rn.f32 	%f103, %f101, %f102, %f100;
	add.f32 	%f216, %f91, %f103;
	add.s32 	%r66, %r66, 8;
$L__BB2_8:
	and.b32  	%r54, %r4, 4;
	setp.ne.s32 	%p9, %r54, 0;
	@%p9 bra 	$L__BB2_10;
	mul.wide.u32 	%rd43, %r66, 4;
	add.s64 	%rd44, %rd3, %rd43;
	ld.global.nc.f32 	%f104, [%rd44];
	mad.lo.s32 	%r55, %r66, %r44, %r2;
	mul.wide.s32 	%rd45, %r55, 4;
	add.s64 	%rd46, %rd1, %rd45;
	ld.global.nc.f32 	%f105, [%rd46];
	ld.global.nc.f32 	%f106, [%rd44+4];
	mul.wide.s32 	%rd47, %r44, 4;
	add.s64 	%rd48, %rd46, %rd47;
	ld.global.nc.f32 	%f107, [%rd48];
	mul.f32 	%f108, %f106, %f107;
	fma.rn.f32 	%f109, %f104, %f105, %f108;
	ld.global.nc.f32 	%f110, [%rd44+8];
	add.s64 	%rd49, %rd48, %rd47;
	ld.global.nc.f32 	%f111, [%rd49];
	fma.rn.f32 	%f112, %f110, %f111, %f109;
	ld.global.nc.f32 	%f113, [%rd44+12];
	add.s64 	%rd50, %rd49, %rd47;
	ld.global.nc.f32 	%f114, [%rd50];
	fma.rn.f32 	%f115, %f113, %f114, %f112;
	add.f32 	%f216, %f216, %f115;
$L__BB2_10:
	setp.ge.s32 	%p10, %r70, %r43;
	@%p10 bra 	$L__BB2_23;
	sub.s32 	%r13, %r43, %r70;
	and.b32  	%r14, %r13, 15;
	sub.s32 	%r56, %r70, %r43;
	setp.gt.u32 	%p11, %r56, -16;
	@%p11 bra 	$L__BB2_14;
	mad.lo.s32 	%r68, %r70, %r44, %r2;
	shl.b32 	%r16, %r44, 4;
	and.b32  	%r57, %r13, -16;
	neg.s32 	%r67, %r57;
	mul.wide.s32 	%rd55, %r44, 4;
$L__BB2_13:
	.pragma "nounroll";
	mul.wide.u32 	%rd51, %r70, 4;
	add.s64 	%rd52, %rd3, %rd51;
	ld.global.nc.f32 	%f117, [%rd52];
	mul.wide.s32 	%rd53, %r68, 4;
	add.s64 	%rd54, %rd1, %rd53;
	ld.global.nc.f32 	%f118, [%rd54];
	fma.rn.f32 	%f119, %f117, %f118, %f216;
	ld.global.nc.f32 	%f120, [%rd52+4];
	add.s64 	%rd56, %rd54, %rd55;
	ld.global.nc.f32 	%f121, [%rd56];
	fma.rn.f32 	%f122, %f120, %f121, %f119;
	ld.global.nc.f32 	%f123, [%rd52+8];
	add.s64 	%rd57, %rd56, %rd55;
	ld.global.nc.f32 	%f124, [%rd57];
	fma.rn.f32 	%f125, %f123, %f124, %f122;
	ld.global.nc.f32 	%f126, [%rd52+12];
	add.s64 	%rd58, %rd57, %rd55;
	ld.global.nc.f32 	%f127, [%rd58];
	fma.rn.f32 	%f128, %f126, %f127, %f125;
	ld.global.nc.f32 	%f129, [%rd52+16];
	add.s64 	%rd59, %rd58, %rd55;
	ld.global.nc.f32 	%f130, [%rd59];
	fma.rn.f32 	%f131, %f129, %f130, %f128;
	ld.global.nc.f32 	%f132, [%rd52+20];
	add.s64 	%rd60, %rd59, %rd55;
	ld.global.nc.f32 	%f133, [%rd60];
	fma.rn.f32 	%f134, %f132, %f133, %f131;
	ld.global.nc.f32 	%f135, [%rd52+24];
	add.s64 	%rd61, %rd60, %rd55;
	ld.global.nc.f32 	%f136, [%rd61];
	fma.rn.f32 	%f137, %f135, %f136, %f134;
	ld.global.nc.f32 	%f138, [%rd52+28];
	add.s64 	%rd62, %rd61, %rd55;
	ld.global.nc.f32 	%f139, [%rd62];
	fma.rn.f32 	%f140, %f138, %f139, %f137;
	ld.global.nc.f32 	%f141, [%rd52+32];
	add.s64 	%rd63, %rd62, %rd55;
	ld.global.nc.f32 	%f142, [%rd63];
	fma.rn.f32 	%f143, %f141, %f142, %f140;
	ld.global.nc.f32 	%f144, [%rd52+36];
	add.s64 	%rd64, %rd63, %rd55;
	ld.global.nc.f32 	%f145, [%rd64];
	fma.rn.f32 	%f146, %f144, %f145, %f143;
	ld.global.nc.f32 	%f147, [%rd52+40];
	add.s64 	%rd65, %rd64, %rd55;
	ld.global.nc.f32 	%f148, [%rd65];
	fma.rn.f32 	%f149, %f147, %f148, %f146;
	ld.global.nc.f32 	%f150, [%rd52+44];
	add.s64 	%rd66, %rd65, %rd55;
	ld.global.nc.f32 	%f151, [%rd66];
	fma.rn.f32 	%f152, %f150, %f151, %f149;
	ld.global.nc.f32 	%f153, [%rd52+48];
	add.s64 	%rd67, %rd66, %rd55;
	ld.global.nc.f32 	%f154, [%rd67];
	fma.rn.f32 	%f155, %f153, %f154, %f152;
	ld.global.nc.f32 	%f156, [%rd52+52];
	add.s64 	%rd68, %rd67, %rd55;
	ld.global.nc.f32 	%f157, [%rd68];
	fma.rn.f32 	%f158, %f156, %f157, %f155;
	ld.global.nc.f32 	%f159, [%rd52+56];
	add.s64 	%rd69, %rd68, %rd55;
	ld.global.nc.f32 	%f160, [%rd69];
	fma.rn.f32 	%f161, %f159, %f160, %f158;
	ld.global.nc.f32 	%f162, [%rd52+60];
	add.s64 	%rd70, %rd69, %rd55;
	ld.global.nc.f32 	%f163, [%rd70];
	fma.rn.f32 	%f216, %f162, %f163, %f161;
	add.s32 	%r70, %r70, 16;
	add.s32 	%r68, %r68, %r16;
	add.s32 	%r67, %r67, 16;
	setp.ne.s32 	%p12, %r67, 0;
	@%p12 bra 	$L__BB2_13;
$L__BB2_14:
	setp.eq.s32 	%p13, %r14, 0;
	@%p13 bra 	$L__BB2_23;
	and.b32  	%r31, %r13, 7;
	setp.lt.u32 	%p14, %r14, 8;
	@%p14 bra 	$L__BB2_17;
	mul.wide.u32 	%rd71, %r70, 4;
	add.s64 	%rd72, %rd3, %rd71;
	ld.global.nc.f32 	%f165, [%rd72];
	mad.lo.s32 	%r58, %r70, %r44, %r2;
	mul.wide.s32 	%rd73, %r58, 4;
	add.s64 	%rd74, %rd1, %rd73;
	ld.global.nc.f32 	%f166, [%rd74];
	fma.rn.f32 	%f167, %f165, %f166, %f216;
	ld.global.nc.f32 	%f168, [%rd72+4];
	mul.wide.s32 	%rd75, %r44, 4;
	add.s64 	%rd76, %rd74, %rd75;
	ld.global.nc.f32 	%f169, [%rd76];
	fma.rn.f32 	%f170, %f168, %f169, %f167;
	ld.global.nc.f32 	%f171, [%rd72+8];
	add.s64 	%rd77, %rd76, %rd75;
	ld.global.nc.f32 	%f172, [%rd77];
	fma.rn.f32 	%f173, %f171, %f172, %f170;
	ld.global.nc.f32 	%f174, [%rd72+12];
	add.s64 	%rd78, %rd77, %rd75;
	ld.global.nc.f32 	%f175, [%rd78];
	fma.rn.f32 	%f176, %f174, %f175, %f173;
	ld.global.nc.f32 	%f177, [%rd72+16];
	add.s64 	%rd79, %rd78, %rd75;
	ld.global.nc.f32 	%f178, [%rd79];
	fma.rn.f32 	%f179, %f177, %f178, %f176;
	ld.global.nc.f32 	%f180, [%rd72+20];
	add.s64 	%rd80, %rd79, %rd75;
	ld.global.nc.f32 	%f181, [%rd80];
	fma.rn.f32 	%f182, %f180, %f181, %f179;
	ld.global.nc.f32 	%f183, [%rd72+24];
	add.s64 	%rd81, %rd80, %rd75;
	ld.global.nc.f32 	%f184, [%rd81];
	fma.rn.f32 	%f185, %f183, %f184, %f182;
	ld.global.nc.f32 	%f186, [%rd72+28];
	add.s64 	%rd82, %rd81, %rd75;
	ld.global.nc.f32 	%f187, [%rd82];
	fma.rn.f32 	%f216, %f186, %f187, %f185;
	add.s32 	%r70, %r70, 8;
$L__BB2_17:
	setp.eq.s32 	%p15, %r31, 0;
	@%p15 bra 	$L__BB2_23;
	and.b32  	%r34, %r13, 3;
	setp.lt.u32 	%p16, %r31, 4;
	@%p16 bra 	$L__BB2_20;
	mul.wide.u32 	%rd83, %r70, 4;
	add.s64 	%rd84, %rd3, %rd83;
	ld.global.nc.f32 	%f189, [%rd84];
	mad.lo.s32 	%r59, %r70, %r44, %r2;
	mul.wide.s32 	%rd85, %r59, 4;
	add.s64 	%rd86, %rd1, %rd85;
	ld.global.nc.f32 	%f190, [%rd86];
	fma.rn.f32 	%f191, %f189, %f190, %f216;
	ld.global.nc.f32 	%f192, [%rd84+4];
	mul.wide.s32 	%rd87, %r44, 4;
	add.s64 	%rd88, %rd86, %rd87;
	ld.global.nc.f32 	%f193, [%rd88];
	fma.rn.f32 	%f194, %f192, %f193, %f191;
	ld.global.nc.f32 	%f195, [%rd84+8];
	add.s64 	%rd89, %rd88, %rd87;
	ld.global.nc.f32 	%f196, [%rd89];
	fma.rn.f32 	%f197, %f195, %f196, %f194;
	ld.global.nc.f32 	%f198, [%rd84+12];
	add.s64 	%rd90, %rd89, %rd87;
	ld.global.nc.f32 	%f199, [%rd90];
	fma.rn.f32 	%f216, %f198, %f199, %f197;
	add.s32 	%r70, %r70, 4;
$L__BB2_20:
	setp.eq.s32 	%p17, %r34, 0;
	@%p17 bra 	$L__BB2_23;
	mad.lo.s32 	%r74, %r70, %r44, %r2;
	mul.wide.u32 	%rd92, %r70, 4;
	add.s64 	%rd93, %rd10, %rd92;
	add.s64 	%rd99, %rd2, %rd93;
	neg.s32 	%r73, %r34;
$L__BB2_22:
	.pragma "nounroll";
	ld.global.nc.f32 	%f200, [%rd99];
	mul.wide.s32 	%rd94, %r74, 4;
	add.s64 	%rd95, %rd1, %rd94;
	ld.global.nc.f32 	%f201, [%rd95];
	fma.rn.f32 	%f216, %f200, %f201, %f216;
	add.s32 	%r74, %r74, %r44;
	add.s64 	%rd99, %rd99, 4;
	add.s32 	%r73, %r73, 1;
	setp.ne.s32 	%p18, %r73, 0;
	@%p18 bra 	$L__BB2_22;
$L__BB2_23:
	mad.lo.s32 	%r60, %r44, %r1, %r2;
	cvta.to.global.u64 	%rd96, %rd8;
	mul.wide.u32 	%rd97, %r60, 4;
	add.s64 	%rd98, %rd96, %rd97;
	st.global.f32 	[%rd98], %f216;
$L__BB2_24:
	ret;

}


// ===== COMPILED SASS (sm_100) =====

	.target	sm_100

	.elftype	@"ET_EXEC"


//--------------------- .note.nv.tkinfo           --------------------------
	.section	.note.nv.tkinfo,"",@"SHT_NOTE"
	.sectionflags	@"SHF_NOTE_NV_TKINFO"
	.tkinfo
        /*0018*/ 	.word	0x00000002
        /*0030*/ 	.string	""
        /*0030*/ 	.string	"ptxas"
        /*0030*/ 	.string	"Cuda compilation tools, release 13.0, V13.0.88"
        /*0030*/ 	.string	"Build cuda_13.0.r13.0/compiler.36424714_0"
        /*0030*/ 	.string	"-arch sm_100 -m 64 "



//--------------------- .note.nv.cuinfo           --------------------------
	.section	.note.nv.cuinfo,"",@"SHT_NOTE"
	.sectionflags	@"SHF_NOTE_NV_CUINFO"
        /*0018*/ 	.short	0x0002
        /*001a*/ 	.short	0x0064
        /*001c*/ 	.short	0x0082
	.zero		2


//--------------------- .nv.info                  --------------------------
	.section	.nv.info,"",@"SHT_CUDA_INFO"
	.align	4


	//----- nvinfo : EIATTR_REGCOUNT
	.align		4
        /*0000*/ 	.byte	0x04, 0x2f
        /*0002*/ 	.short	(.L_1 - .L_0)
	.align		4
.L_0:
        /*0004*/ 	.word	index@(_Z19batched_gemv_kernelPKfS0_Pfiii)
        /*0008*/ 	.word	0x00000028


	//----- nvinfo : EIATTR_FRAME_SIZE
	.align		4
.L_1:
        /*000c*/ 	.byte	0x04, 0x11
        /*000e*/ 	.short	(.L_3 - .L_2)
	.align		4
.L_2:
        /*0010*/ 	.word	index@(_Z19batched_gemv_kernelPKfS0_Pfiii)
        /*0014*/ 	.word	0x00000000


	//----- nvinfo : EIATTR_REGCOUNT
	.align		4
.L_3:
        /*0018*/ 	.byte	0x04, 0x2f
        /*001a*/ 	.short	(.L_5 - .L_4)
	.align		4
.L_4:
        /*001c*/ 	.word	index@(_Z22batched_softmax_kernelPKfPfii)
        /*0020*/ 	.word	0x00000012


	//----- nvinfo : EIATTR_FRAME_SIZE
	.align		4
.L_5:
        /*0024*/ 	.byte	0x04, 0x11
        /*0026*/ 	.short	(.L_7 - .L_6)
	.align		4
.L_6:
        /*0028*/ 	.word	index@(_Z22batched_softmax_kernelPKfPfii)
        /*002c*/ 	.word	0x00000000


	//----- nvinfo : EIATTR_REGCOUNT
	.align		4
.L_7:
        /*0030*/ 	.byte	0x04, 0x2f
        /*0032*/ 	.short	(.L_9 - .L_8)
	.align		4
.L_8:
        /*0034*/ 	.word	index@(_Z28process_price_vectors_kernelPKfS0_Pfiii)
        /*0038*/ 	.word	0x00000020


	//----- nvinfo : EIATTR_FRAME_SIZE
	.align		4
.L_9:
        /*003c*/ 	.byte	0x04, 0x11
        /*003e*/ 	.short	(.L_11 - .L_10)
	.align		4
.L_10:
        /*0040*/ 	.word	index@(_Z28process_price_vectors_kernelPKfS0_Pfiii)
        /*0044*/ 	.word	0x00000000


	//----- nvinfo : EIATTR_MIN_STACK_SIZE
	.align		4
.L_11:
        /*0048*/ 	.byte	0x04, 0x12
        /*004a*/ 	.short	(.L_13 - .L_12)
	.align		4
.L_12:
        /*004c*/ 	.word	index@(_Z28process_price_vectors_kernelPKfS0_Pfiii)
        /*0050*/ 	.word	0x00000000


	//----- nvinfo : EIATTR_MIN_STACK_SIZE
	.align		4
.L_13:
        /*0054*/ 	.byte	0x04, 0x12
        /*0056*/ 	.short	(.L_15 - .L_14)
	.align		4
.L_14:
        /*0058*/ 	.word	index@(_Z22batched_softmax_kernelPKfPfii)
        /*005c*/ 	.word	0x00000000


	//----- nvinfo : EIATTR_MIN_STACK_SIZE
	.align		4
.L_15:
        /*0060*/ 	.byte	0x04, 0x12
        /*0062*/ 	.short	(.L_17 - .L_16)
	.align		4
.L_16:
        /*0064*/ 	.word	index@(_Z19batched_gemv_kernelPKfS0_Pfiii)
        /*0068*/ 	.word	0x00000000
.L_17:


//--------------------- .nv.compat                --------------------------
	.section	.nv.compat,"",@"SHT_CUDA_COMPAT_INFO"
	.align	4
        /*0000*/ 	.byte	0x02, 0x09, 0x00, 0x00, 0x02, 0x02, 0x01, 0x00, 0x02, 0x05, 0x05, 0x00, 0x03, 0x07, 0x01, 0x01
        /*0010*/ 	.byte	0x02, 0x03, 0x00, 0x00, 0x02, 0x06, 0x01, 0x00, 0x04, 0x0b, 0x08, 0x00, 0x01, 0x00, 0x00, 0x00
        /*0020*/ 	.byte	0x00, 0x00, 0x00, 0x00


//--------------------- .nv.info._Z28process_price_vectors_kernelPKfS0_Pfiii --------------------------
	.section	.nv.info._Z28process_price_vectors_kernelPKfS0_Pfiii,"",@"SHT_CUDA_INFO"
	.sectionflags	@""
	.align	4


	//----- nvinfo : EIATTR_CUDA_API_VERSION
	.align		4
        /*0000*/ 	.byte	0x04, 0x37
        /*0002*/ 	.short	(.L_19 - .L_18)
.L_18:
        /*0004*/ 	.word	0x00000082


	//----- nvinfo : EIATTR_KPARAM_INFO
	.align		4
.L_19:
        /*0008*/ 	.byte	0x04, 0x17
        /*000a*/ 	.short	(.L_21 - .L_20)
.L_20:
        /*000c*/ 	.word	0x00000000
        /*0010*/ 	.short	0x0005
        /*0012*/ 	.short	0x0020
        /*0014*/ 	.byte	0x00, 0xf0, 0x11, 0x00


	//----- nvinfo : EIATTR_KPARAM_INFO
	.align		4
.L_21:
        /*0018*/ 	.byte	0x04, 0x17
        /*001a*/ 	.short	(.L_23 - .L_22)
.L_22:
        /*001c*/ 	.word	0x00000000
        /*0020*/ 	.short	0x0004
        /*0022*/ 	.short	0x001c
        /*0024*/ 	.byte	0x00, 0xf0, 0x11, 0x00


	//----- nvinfo : EIATTR_KPARAM_INFO
	.align		4
.L_23:
        /*0028*/ 	.byte	0x04, 0x17
        /*002a*/ 	.short	(.L_25 - .L_24)
.L_24:
        /*002c*/ 	.word	0x00000000
        /*0030*/ 	.short	0x0003
        /*0032*/ 	.short	0x0018
        /*0034*/ 	.byte	0x00, 0xf0, 0x11, 0x00


	//----- nvinfo : EIATTR_KPARAM_INFO
	.align		4
.L_25:
        /*0038*/ 	.byte	0x04, 0x17
        /*003a*/ 	.short	(.L_27 - .L_26)
.L_26:
        /*003c*/ 	.word	0x00000000
        /*0040*/ 	.short	0x0002
        /*0042*/ 	.short	0x0010
        /*0044*/ 	.byte	0x00, 0xf5, 0x21, 0x00


	//----- nvinfo : EIATTR_KPARAM_INFO
	.align		4
.L_27:
        /*0048*/ 	.byte	0x04, 0x17
        /*004a*/ 	.short	(.L_29 - .L_28)
.L_28:
        /*004c*/ 	.word	0x00000000
        /*0050*/ 	.short	0x0001
        /*0052*/ 	.short	0x0008
        /*0054*/ 	.byte	0x00, 0xf5, 0x21, 0x00


	//----- nvinfo : EIATTR_KPARAM_INFO
	.align		4
.L_29:
        /*0058*/ 	.byte	0x04, 0x17
        /*005a*/ 	.short	(.L_31 - .L_30)
.L_30:
        /*005c*/ 	.word	0x00000000
        /*0060*/ 	.short	0x0000
        /*0062*/ 	.short	0x0000
        /*0064*/ 	.byte	0x00, 0xf5, 0x21, 0x00


	//----- nvinfo : EIATTR_SPARSE_MMA_MASK
	.align		4
.L_31:
        /*0068*/ 	.byte	0x03, 0x50
        /*006a*/ 	.short	0x0000


	//----- nvinfo : EIATTR_MAXREG_COUNT
	.align		4
        /*006c*/ 	.byte	0x03, 0x1b
        /*006e*/ 	.short	0x00ff


	//----- nvinfo : EIATTR_MERCURY_ISA_VERSION
	.align		4
        /*0070*/ 	.byte	0x03, 0x5f
        /*0072*/ 	.short	0x0101


	//----- nvinfo : EIATTR_VRC_CTA_INIT_COUNT
	.align		4
        /*0074*/ 	.byte	0x02, 0x4a
	.zero		1
	.zero		1


	//----- nvinfo : EIATTR_EXIT_INSTR_OFFSETS
	.align		4
        /*0078*/ 	.byte	0x04, 0x1c
        /*007a*/ 	.short	(.L_33 - .L_32)


	//   ....[0]....
.L_32:
        /*007c*/ 	.word	0x00000080


	//   ....[1]....
        /*0080*/ 	.word	0x00001590


	//----- nvinfo : EIATTR_CBANK_PARAM_SIZE
	.align		4
.L_33:
        /*0084*/ 	.byte	0x03, 0x19
        /*0086*/ 	.short	0x0024


	//----- nvinfo : EIATTR_PARAM_CBANK
	.align		4
        /*0088*/ 	.byte	0x04, 0x0a
        /*008a*/ 	.short	(.L_35 - .L_34)
	.align		4
.L_34:
        /*008c*/ 	.word	index@(.nv.constant0._Z28process_price_vectors_kernelPKfS0_Pfiii)
        /*0090*/ 	.short	0x0380
        /*0092*/ 	.short	0x0024


	//----- nvinfo : EIATTR_SW_WAR
	.align		4
.L_35:
        /*0094*/ 	.byte	0x04, 0x36
        /*0096*/ 	.short	(.L_37 - .L_36)
.L_36:
        /*0098*/ 	.word	0x00000008
.L_37:


//--------------------- .nv.info._Z22batched_softmax_kernelPKfPfii --------------------------
	.section	.nv.info._Z22batched_softmax_kernelPKfPfii,"",@"SHT_CUDA_INFO"
	.sectionflags	@""
	.align	4


	//----- nvinfo : EIATTR_CUDA_API_VERSION
	.align		4
        /*0000*/ 	.byte	0x04, 0x37
        /*0002*/ 	.short	(.L_39 - .L_38)
.L_38:
        /*0004*/ 	.word	0x00000082


	//----- nvinfo : EIATTR_KPARAM_INFO
	.align		4
.L_39:
        /*0008*/ 	.byte	0x04, 0x17
        /*000a*/ 	.short	(.L_41 - .L_40)
.L_40:
        /*000c*/ 	.word	0x00000000
        /*0010*/ 	.short	0x0003
        /*0012*/ 	.short	0x0014
        /*0014*/ 	.byte	0x00, 0xf0, 0x11, 0x00


	//----- nvinfo : EIATTR_KPARAM_INFO
	.align		4
.L_41:
        /*0018*/ 	.byte	0x04, 0x17
        /*001a*/ 	.short	(.L_43 - .L_42)
.L_42:
        /*001c*/ 	.word	0x00000000
        /*0020*/ 	.short	0x0002
        /*0022*/ 	.short	0x0010
        /*0024*/ 	.byte	0x00, 0xf0, 0x11, 0x00


	//----- nvinfo : EIATTR_KPARAM_INFO
	.align		4
.L_43:
        /*0028*/ 	.byte	0x04, 0x17
        /*002a*/ 	.short	(.L_45 - .L_44)
.L_44:
        /*002c*/ 	.word	0x00000000
        /*0030*/ 	.short	0x0001
        /*0032*/ 	.short	0x0008
        /*0034*/ 	.byte	0x00, 0xf5, 0x21, 0x00


	//----- nvinfo : EIATTR_KPARAM_INFO
	.align		4
.L_45:
        /*0038*/ 	.byte	0x04, 0x17
        /*003a*/ 	.short	(.L_47 - .L_46)
.L_46:
        /*003c*/ 	.word	0x00000000
        /*0040*/ 	.short	0x0000
        /*0042*/ 	.short	0x0000
        /*0044*/ 	.byte	0x00, 0xf5, 0x21, 0x00


	//----- nvinfo : EIATTR_SPARSE_MMA_MASK
	.align		4
.L_47:
        /*0048*/ 	.byte	0x03, 0x50
        /*004a*/ 	.short	0x0000


	//----- nvinfo : EIATTR_MAXREG_COUNT
	.align		4
        /*004c*/ 	.byte	0x03, 0x1b
        /*004e*/ 	.short	0x00ff


	//----- nvinfo : EIATTR_NUM_BARRIERS
	.align		4
        /*0050*/ 	.byte	0x02, 0x4c
        /*0052*/ 	.byte	0x01
	.zero		1


	//----- nvinfo : EIATTR_MERCURY_ISA_VERSION
	.align		4
        /*0054*/ 	.byte	0x03, 0x5f
        /*0056*/ 	.short	0x0101


	//----- nvinfo : EIATTR_VRC_CTA_INIT_COUNT
	.align		4
        /*0058*/ 	.byte	0x02, 0x4a
	.zero		1
	.zero		1


	//----- nvinfo : EIATTR_EXIT_INSTR_OFFSETS
	.align		4
        /*005c*/ 	.byte	0x04, 0x1c
        /*005e*/ 	.short	(.L_49 - .L_48)


	//   ....[0]....
.L_48:
        /*0060*/ 	.word	0x00000040


	//   ....[1]....
        /*0064*/ 	.word	0x000005c0


	//   ....[2]....
        /*0068*/ 	.word	0x000006e0


	//----- nvinfo : EIATTR_CRS_STACK_SIZE
	.align		4
.L_49:
        /*006c*/ 	.byte	0x04, 0x1e
        /*006e*/ 	.short	(.L_51 - .L_50)
.L_50:
        /*0070*/ 	.word	0x00000000


	//----- nvinfo : EIATTR_CBANK_PARAM_SIZE
	.align		4
.L_51:
        /*0074*/ 	.byte	0x03, 0x19
        /*0076*/ 	.short	0x0018


	//----- nvinfo : EIATTR_PARAM_CBANK
	.align		4
        /*0078*/ 	.byte	0x04, 0x0a
        /*007a*/ 	.short	(.L_53 - .L_52)
	.align		4
.L_52:
        /*007c*/ 	.word	index@(.nv.constant0._Z22batched_softmax_kernelPKfPfii)
        /*0080*/ 	.short	0x0380
        /*0082*/ 	.short	0x0018


	//----- nvinfo : EIATTR_SW_WAR
	.align		4
.L_53:
        /*0084*/ 	.byte	0x04, 0x36
        /*0086*/ 	.short	(.L_55 - .L_54)
.L_54:
        /*0088*/ 	.word	0x00000008
.L_55:


//--------------------- .nv.info._Z19batched_gemv_kernelPKfS0_Pfiii --------------------------
	.section	.nv.info._Z19batched_gemv_kernelPKfS0_Pfiii,"",@"SHT_CUDA_INFO"
	.sectionflags	@""
	.align	4


	//----- nvinfo : EIATTR_CUDA_API_VERSION
	.align		4
        /*0000*/ 	.byte	0x04, 0x37
        /*0002*/ 	.short	(.L_57 - .L_56)
.L_56:
        /*0004*/ 	.word	0x00000082


	//----- nvinfo : EIATTR_KPARAM_INFO
	.align		4
.L_57:
        /*0008*/ 	.byte	0x04, 0x17
        /*000a*/ 	.short	(.L_59 - .L_58)
.L_58:
        /*000c*/ 	.word	0x00000000
        /*0010*/ 	.short	0x0005
        /*0012*/ 	.short	0x0020
        /*0014*/ 	.byte	0x00, 0xf0, 0x11, 0x00


	//----- nvinfo : EIATTR_KPARAM_INFO
	.align		4
.L_59:
        /*0018*/ 	.byte	0x04, 0x17
        /*001a*/ 	.short	(.L_61 - .L_60)
.L_60:
        /*001c*/ 	.word	0x00000000
        /*0020*/ 	.short	0x0004
        /*0022*/ 	.short	0x001c
        /*0024*/ 	.byte	0x00, 0xf0, 0x11, 0x00


	//----- nvinfo : EIATTR_KPARAM_INFO
	.align		4
.L_61:
        /*0028*/ 	.byte	0x04, 0x17
        /*002a*/ 	.short	(.L_63 - .L_62)
.L_62:
        /*002c*/ 	.word	0x00000000
        /*0030*/ 	.short	0x0003
        /*0032*/ 	.short	0x0018
        /*0034*/ 	.byte	0x00, 0xf0, 0x11, 0x00


	//----- nvinfo : EIATTR_KPARAM_INFO
	.align		4
.L_63:
        /*0038*/ 	.byte	0x04, 0x17
        /*003a*/ 	.short	(.L_65 - .L_64)
.L_64:
        /*003c*/ 	.word	0x00000000
        /*0040*/ 	.short	0x0002
        /*0042*/ 	.short	0x0010
        /*0044*/ 	.byte	0x00, 0xf5, 0x21, 0x00


	//----- nvinfo : EIATTR_KPARAM_INFO
	.align		4
.L_65:
        /*0048*/ 	.byte	0x04, 0x17
        /*004a*/ 	.short	(.L_67 - .L_66)
.L_66:
        /*004c*/ 	.word	0x00000000
        /*0050*/ 	.short	0x0001
        /*0052*/ 	.short	0x0008
        /*0054*/ 	.byte	0x00, 0xf5, 0x21, 0x00


	//----- nvinfo : EIATTR_KPARAM_INFO
	.align		4
.L_67:
        /*0058*/ 	.byte	0x04, 0x17
        /*005a*/ 	.short	(.L_69 - .L_68)
.L_68:
        /*005c*/ 	.word	0x00000000
        /*0060*/ 	.short	0x0000
        /*0062*/ 	.short	0x0000
        /*0064*/ 	.byte	0x00, 0xf5, 0x21, 0x00


	//----- nvinfo : EIATTR_SPARSE_MMA_MASK
	.align		4
.L_69:
        /*0068*/ 	.byte	0x03, 0x50
        /*006a*/ 	.short	0x0000


	//----- nvinfo : EIATTR_MAXREG_COUNT
	.align		4
        /*006c*/ 	.byte	0x03, 0x1b
        /*006e*/ 	.short	0x00ff


	//----- nvinfo : EIATTR_NUM_BARRIERS
	.align		4
        /*0070*/ 	.byte	0x02, 0x4c
        /*0072*/ 	.byte	0x01
	.zero		1


	//----- nvinfo : EIATTR_MERCURY_ISA_VERSION
	.align		4
        /*0074*/ 	.byte	0x03, 0x5f
        /*0076*/ 	.short	0x0101


	//----- nvinfo : EIATTR_VRC_CTA_INIT_COUNT
	.align		4
        /*0078*/ 	.byte	0x02, 0x4a
	.zero		1
	.zero		1


	//----- nvinfo : EIATTR_EXIT_INSTR_OFFSETS
	.align		4
        /*007c*/ 	.byte	0x04, 0x1c
        /*007e*/ 	.short	(.L_71 - .L_70)


	//   ....[0]....
.L_70:
        /*0080*/ 	.word	0x00000080


	//   ....[1]....
        /*0084*/ 	.word	0x00002050


	//----- nvinfo : EIATTR_CRS_STACK_SIZE
	.align		4
.L_71:
        /*0088*/ 	.byte	0x04, 0x1e
        /*008a*/ 	.short	(.L_73 - .L_72)
.L_72:
        /*008c*/ 	.word	0x00000000


	//----- nvinfo : EIATTR_CBANK_PARAM_SIZE
	.align		4
.L_73:
        /*0090*/ 	.byte	0x03, 0x19
        /*0092*/ 	.short	0x0024


	//----- nvinfo : EIATTR_PARAM_CBANK
	.align		4
        /*0094*/ 	.byte	0x04, 0x0a
        /*0096*/ 	.short	(.L_75 - .L_74)
	.align		4
.L_74:
        /*0098*/ 	.word	index@(.nv.constant0._Z19batched_gemv_kernelPKfS0_Pfiii)
        /*009c*/ 	.short	0x0380
        /*009e*/ 	.short	0x0024


	//----- nvinfo : EIATTR_SW_WAR
	.align		4
.L_75:
        /*00a0*/ 	.byte	0x04, 0x36
        /*00a2*/ 	.short	(.L_77 - .L_76)
.L_76:
        /*00a4*/ 	.word	0x00000008
.L_77:


//--------------------- .nv.callgraph             --------------------------
	.section	.nv.callgraph,"",@"SHT_CUDA_CALLGRAPH"
	.align	4
	.sectionentsize	8
	.align		4
        /*0000*/ 	.word	0x00000000
	.align		4
        /*0004*/ 	.word	0xffffffff
	.align		4
        /*0008*/ 	.word	0x00000000
	.align		4
        /*000c*/ 	.word	0xfffffffe
	.align		4
        /*0010*/ 	.word	0x00000000
	.align		4
        /*0014*/ 	.word	0xfffffffd
	.align		4
        /*0018*/ 	.word	0x00000000
	.align		4
        /*001c*/ 	.word	0xfffffffc


//--------------------- .text._Z28process_price_vectors_kernelPKfS0_Pfiii --------------------------
	.section	.text._Z28process_price_vectors_kernelPKfS0_Pfiii,"ax",@progbits
	.align	128
        .global         _Z28process_price_vectors_kernelPKfS0_Pfiii
        .type           _Z28process_price_vectors_kernelPKfS0_Pfiii,@function
        .size           _Z28process_price_vectors_kernelPKfS0_Pfiii,(.L_x_43 - _Z28process_price_vectors_kernelPKfS0_Pfiii)
        .other          _Z28process_price_vectors_kernelPKfS0_Pfiii,@"STO_CUDA_ENTRY STV_DEFAULT"
_Z28process_price_vectors_kernelPKfS0_Pfiii:
.text._Z28process_price_vectors_kernelPKfS0_Pfiii:
[----:B------:R-:W-:Y:S01]  /*0000*/  LDC R1, c[0x0][0x37c] ;  /* 0x0000df00ff017b82 */ /* 0x000fe20000000800 */
[----:B------:R-:W0:Y:S01]  /*0010*/  S2R R0, SR_TID.X ;  /* 0x0000000000007919 */ /* 0x000e220000002100 */
[----:B------:R-:W1:Y:S06]  /*0020*/  LDCU UR5, c[0x0][0x3a0] ;  /* 0x00007400ff0577ac */ /* 0x000e6c0008000800 */
[----:B------:R-:W2:Y:S08]  /*0030*/  S2UR UR4, SR_CTAID.X ;  /* 0x00000000000479c3 */ /* 0x000eb00000002500 */
[----:B------:R-:W2:Y:S01]  /*0040*/  LDC R2, c[0x0][0x398] ;  /* 0x0000e600ff027b82 */ /* 0x000ea20000000800 */
[----:B-1----:R-:W-:-:S04]  /*0050*/  MOV R3, UR5 ;  /* 0x0000000500037c02 */ /* 0x002fc80008000f00 */
[----:B0-----:R-:W-:-:S04]  /*0060*/  ISETP.GE.AND P0, PT, R0, R3, PT ;  /* 0x000000030000720c */ /* 0x001fc80003f06270 */
[----:B--2---:R-:W-:-:S13]  /*0070*/  ISETP.LE.OR P0, PT, R2, UR4, P0 ;  /* 0x0000000402007c0c */ /* 0x004fda0008703670 */
[----:B------:R-:W-:Y:S05]  /*0080*/  @P0 EXIT ;  /* 0x000000000000094d */ /* 0x000fea0003800000 */
[----:B------:R-:W0:Y:S01]  /*0090*/  LDC R4, c[0x0][0x39c] ;  /* 0x0000e700ff047b82 */ /* 0x000e220000000800 */
[----:B------:R-:W1:Y:S01]  /*00a0*/  LDCU.64 UR6, c[0x0][0x358] ;  /* 0x00006b00ff0677ac */ /* 0x000e620008000a00 */
[----:B------:R-:W-:Y:S01]  /*00b0*/  HFMA2 R2, -RZ, RZ, 0, 0 ;  /* 0x00000000ff027431 */ /* 0x000fe200000001ff */
[----:B------:R-:W-:-:S05]  /*00c0*/  MOV R18, RZ ;  /* 0x000000ff00127202 */ /* 0x000fca0000000f00 */
[----:B------:R-:W2:Y:S01]  /*00d0*/  LDC.64 R12, c[0x0][0x380] ;  /* 0x0000e000ff0c7b82 */ /* 0x000ea20000000a00 */
[C---:B0-----:R-:W-:Y:S01]  /*00e0*/  ISETP.GE.AND P0, PT, R4.reuse, 0x4, PT ;  /* 0x000000040400780c */ /* 0x041fe20003f06270 */
[----:B------:R-:W-:-:S04]  /*00f0*/  IMAD R10, R4, UR4, RZ ;  /* 0x00000004040a7c24 */ /* 0x000fc8000f8e02ff */
[----:B------:R-:W-:-:S03]  /*0100*/  IMAD.WIDE R10, R10, 0x4, RZ ;  /* 0x000000040a0a7825 */ /* 0x000fc600078e02ff */
[----:B--2---:R-:W-:-:S04]  /*0110*/  IADD3 R12, P1, PT, R10, R12, RZ ;  /* 0x0000000c0a0c7210 */ /* 0x004fc80007f3e0ff */
[----:B------:R-:W-:Y:S01]  /*0120*/  IADD3.X R13, PT, PT, R11, R13, RZ, P1, !PT ;  /* 0x0000000d0b0d7210 */ /* 0x000fe20000ffe4ff */
[----:B-1----:R-:W-:Y:S08]  /*0130*/  @!P0 BRA `(.L_x_0) ;  /* 0x0000000800648947 */ /* 0x002ff00003800000 */
[----:B------:R-:W-:Y:S02]  /*0140*/  IADD3 R4, PT, PT, R4, -0x4, RZ ;  /* 0xfffffffc04047810 */ /* 0x000fe40007ffe0ff */
[----:B------:R-:W-:Y:S02]  /*0150*/  MOV R18, RZ ;  /* 0x000000ff00127202 */ /* 0x000fe40000000f00 */
[C---:B------:R-:W-:Y:S02]  /*0160*/  ISETP.GE.U32.AND P1, PT, R4.reuse, 0xc, PT ;  /* 0x0000000c0400780c */ /* 0x040fe40003f26070 */
[C---:B------:R-:W-:Y:S02]  /*0170*/  LEA.HI R2, R4.reuse, 0x1, RZ, 0x1e ;  /* 0x0000000104027811 */ /* 0x040fe400078ff0ff */
[----:B------:R-:W-:Y:S02]  /*0180*/  LOP3.LUT R6, R4, 0xfffffffc, RZ, 0xc0, !PT ;  /* 0xfffffffc04067812 */ /* 0x000fe400078ec0ff */
[----:B------:R-:W-:-:S02]  /*0190*/  LOP3.LUT P0, R5, R2, 0x3, RZ, 0xc0, !PT ;  /* 0x0000000302057812 */ /* 0x000fc4000780c0ff */
[----:B------:R-:W-:-:S05]  /*01a0*/  MOV R7, RZ ;  /* 0x000000ff00077202 */ /* 0x000fca0000000f00 */
[----:B------:R-:W-:Y:S06]  /*01b0*/  @!P1 BRA `(.L_x_1) ;  /* 0x0000000400449947 */ /* 0x000fec0003800000 */
[----:B------:R-:W-:Y:S01]  /*01c0*/  LOP3.LUT R9, R2, 0x7ffffffc, RZ, 0xc0, !PT ;  /* 0x7ffffffc02097812 */ /* 0x000fe200078ec0ff */
[----:B------:R-:W-:Y:S01]  /*01d0*/  HFMA2 R18, -RZ, RZ, 0, 0 ;  /* 0x00000000ff127431 */ /* 0x000fe200000001ff */
[----:B------:R-:W-:Y:S02]  /*01e0*/  MOV R7, RZ ;  /* 0x000000ff00077202 */ /* 0x000fe40000000f00 */
[----:B------:R-:W-:Y:S02]  /*01f0*/  MOV R2, R0 ;  /* 0x0000000000027202 */ /* 0x000fe40000000f00 */
[----:B------:R-:W-:-:S07]  /*0200*/  IADD3 R9, PT, PT, -R9, RZ, RZ ;  /* 0x000000ff09097210 */ /* 0x000fce0007ffe1ff */
.L_x_2:
[----:B------:R-:W0:Y:S01]  /*0210*/  LDC.64 R28, c[0x0][0x388] ;  /* 0x0000e200ff1c7b82 */ /* 0x000e220000000a00 */
[----:B------:R-:W-:-:S05]  /*0220*/  IMAD.WIDE.U32 R14, R7, 0x4, R12 ;  /* 0x00000004070e7825 */ /* 0x000fca00078e000c */
[----:B------:R-:W2:Y:S02]  /*0230*/  LDG.E.CONSTANT R16, desc[UR6][R14.64+0x4] ;  /* 0x000004060e107981 */ /* 0x000ea4000c1e9900 */
[----:B------:R-:W1:Y:S02]  /*0240*/  LDC R3, c[0x0][0x3a0] ;  /* 0x0000e800ff037b82 */ /* 0x000e640000000800 */
[----:B------:R-:W3:Y:S04]  /*0250*/  LDG.E.CONSTANT R21, desc[UR6][R14.64] ;  /* 0x000000060e157981 */ /* 0x000ee8000c1e9900 */
[----:B------:R-:W4:Y:S01]  /*0260*/  LDG.E.CONSTANT R8, desc[UR6][R14.64+0x8] ;  /* 0x000008060e087981 */ /* 0x000f22000c1e9900 */
[----:B0-----:R-:W-:-:S04]  /*0270*/  IMAD.WIDE R28, R2, 0x4, R28 ;  /* 0x00000004021c7825 */ /* 0x001fc800078e021c */
[C---:B-1----:R-:W-:Y:S02]  /*0280*/  IMAD.WIDE R24, R3.reuse, 0x4, R28 ;  /* 0x0000000403187825 */ /* 0x042fe400078e021c */
[----:B------:R-:W3:Y:S04]  /*0290*/  LDG.E.CONSTANT R28, desc[UR6][R28.64] ;  /* 0x000000061c1c7981 */ /* 0x000ee8000c1e9900 */
[----:B------:R-:W2:Y:S01]  /*02a0*/  LDG.E.CONSTANT R17, desc[UR6][R24.64] ;  /* 0x0000000618117981 */ /* 0x000ea2000c1e9900 */
[----:B------:R-:W-:-:S05]  /*02b0*/  IMAD.WIDE R22, R3, 0x4, R24 ;  /* 0x0000000403167825 */ /* 0x000fca00078e0218 */
[----:B------:R3:W4:Y:S01]  /*02c0*/  LDG.E.CONSTANT R19, desc[UR6][R22.64] ;  /* 0x0000000616137981 */ /* 0x000722000c1e9900 */
[----:B------:R-:W-:-:S03]  /*02d0*/  IMAD.WIDE R26, R3, 0x4, R22 ;  /* 0x00000004031a7825 */ /* 0x000fc600078e0216 */
[----:B------:R-:W5:Y:S01]  /*02e0*/  LDG.E.CONSTANT R29, desc[UR6][R14.64+0x10] ;  /* 0x000010060e1d7981 */ /* 0x000f62000c1e9900 */
[----:B--2---:R-:W-:Y:S01]  /*02f0*/  FMUL R20, R16, R17 ;  /* 0x0000001110147220 */ /* 0x004fe20000400000 */
[----:B------:R-:W-:Y:S02]  /*0300*/  IMAD.WIDE R16, R3, 0x4, R26 ;  /* 0x0000000403107825 */ /* 0x000fe400078e021a */
[----:B------:R4:W2:Y:S02]  /*0310*/  LDG.E.CONSTANT R26, desc[UR6][R26.64] ;  /* 0x000000061a1a7981 */ /* 0x0008a4000c1e9900 */
[----:B---3--:R-:W-:Y:S01]  /*0320*/  FFMA R23, R21, R28, R20 ;  /* 0x0000001c15177223 */ /* 0x008fe20000000014 */
[----:B------:R-:W-:Y:S01]  /*0330*/  IMAD.WIDE R20, R3, 0x4, R16 ;  /* 0x0000000403147825 */ /* 0x000fe200078e0210 */
[----:B------:R-:W3:Y:S04]  /*0340*/  LDG.E.CONSTANT R28, desc[UR6][R14.64+0x14] ;  /* 0x000014060e1c7981 */ /* 0x000ee8000c1e9900 */
[----:B------:R-:W5:Y:S01]  /*0350*/  LDG.E.CONSTANT R16, desc[UR6][R16.64] ;  /* 0x0000000610107981 */ /* 0x000f62000c1e9900 */
[----:B----4-:R-:W-:-:S03]  /*0360*/  FFMA R27, R8, R19, R23 ;  /* 0x00000013081b7223 */ /* 0x010fc60000000017 */
[----:B------:R-:W3:Y:S04]  /*0370*/  LDG.E.CONSTANT R19, desc[UR6][R20.64] ;  /* 0x0000000614137981 */ /* 0x000ee8000c1e9900 */
[----:B------:R-:W2:Y:S01]  /*0380*/  LDG.E.CONSTANT R8, desc[UR6][R14.64+0xc] ;  /* 0x00000c060e087981 */ /* 0x000ea2000c1e9900 */
[----:B------:R-:W-:-:S03]  /*0390*/  IMAD.WIDE R22, R3, 0x4, R20 ;  /* 0x0000000403167825 */ /* 0x000fc600078e0214 */
[----:B------:R-:W4:Y:S04]  /*03a0*/  LDG.E.CONSTANT R20, desc[UR6][R14.64+0x18] ;  /* 0x000018060e147981 */ /* 0x000f28000c1e9900 */
[----:B------:R-:W4:Y:S01]  /*03b0*/  LDG.E.CONSTANT R17, desc[UR6][R22.64] ;  /* 0x0000000616117981 */ /* 0x000f22000c1e9900 */
[----:B------:R-:W-:-:S03]  /*03c0*/  IMAD.WIDE R24, R3, 0x4, R22 ;  /* 0x0000000403187825 */ /* 0x000fc600078e0216 */
[----:B------:R-:W4:Y:S01]  /*03d0*/  LDG.E.CONSTANT R23, desc[UR6][R14.64+0x20] ;  /* 0x000020060e177981 */ /* 0x000f22000c1e9900 */
[----:B---3--:R-:W-:Y:S01]  /*03e0*/  FMUL R28, R28, R19 ;  /* 0x000000131c1c7220 */ /* 0x008fe20000400000 */
[----:B--2---:R-:W-:Y:S01]  /*03f0*/  FFMA R8, R8, R26, R27 ;  /* 0x0000001a08087223 */ /* 0x004fe2000000001b */
[----:B------:R-:W-:-:S04]  /*0400*/  IMAD.WIDE R26, R3, 0x4, R24 ;  /* 0x00000004031a7825 */ /* 0x000fc800078e0218 */
[----:B-----5:R-:W-:Y:S01]  /*0410*/  FFMA R19, R29, R16, R28 ;  /* 0x000000101d137223 */ /* 0x020fe2000000001c */
[----:B------:R-:W2:Y:S04]  /*0420*/  LDG.E.CONSTANT R24, desc[UR6][R24.64] ;  /* 0x0000000618187981 */ /* 0x000ea8000c1e9900 */
[----:B------:R-:W2:Y:S01]  /*0430*/  LDG.E.CONSTANT R16, desc[UR6][R14.64+0x1c] ;  /* 0x00001c060e107981 */ /* 0x000ea2000c1e9900 */
[----:B------:R-:W-:-:S04]  /*0440*/  IMAD.WIDE R28, R3, 0x4, R26 ;  /* 0x00000004031c7825 */ /* 0x000fc800078e021a */
[----:B----4-:R-:W-:Y:S01]  /*0450*/  FFMA R17, R20, R17, R19 ;  /* 0x0000001114117223 */ /* 0x010fe20000000013 */
[----:B------:R2:W3:Y:S04]  /*0460*/  LDG.E.CONSTANT R26, desc[UR6][R26.64] ;  /* 0x000000061a1a7981 */ /* 0x0004e8000c1e9900 */
[----:B------:R-:W4:Y:S04]  /*0470*/  LDG.E.CONSTANT R19, desc[UR6][R14.64+0x24] ;  /* 0x000024060e137981 */ /* 0x000f28000c1e9900 */
[----:B------:R-:W4:Y:S01]  /*0480*/  LDG.E.CONSTANT R22, desc[UR6][R28.64] ;  /* 0x000000061c167981 */ /* 0x000f22000c1e9900 */
[----:B------:R-:W-:-:S03]  /*0490*/  IMAD.WIDE R20, R3, 0x4, R28 ;  /* 0x0000000403147825 */ /* 0x000fc600078e021c */
[----:B------:R-:W5:Y:S01]  /*04a0*/  LDG.E.CONSTANT R28, desc[UR6][R14.64+0x28] ;  /* 0x000028060e1c7981 */ /* 0x000f62000c1e9900 */
[----:B--2---:R-:W-:Y:S01]  /*04b0*/  FFMA R27, R16, R24, R17 ;  /* 0x00000018101b7223 */ /* 0x004fe20000000011 */
[C---:B------:R-:W-:Y:S02]  /*04c0*/  IMAD.WIDE R16, R3.reuse, 0x4, R20 ;  /* 0x0000000403107825 */ /* 0x040fe400078e0214 */
[----:B------:R-:W5:Y:S02]  /*04d0*/  LDG.E.CONSTANT R20, desc[UR6][R20.64] ;  /* 0x0000000614147981 */ /* 0x000f64000c1e9900 */
[----:B------:R-:W-:Y:S02]  /*04e0*/  IMAD.WIDE R24, R3, 0x4, R16 ;  /* 0x0000000403187825 */ /* 0x000fe400078e0210 */
[----:B------:R-:W2:Y:S02]  /*04f0*/  LDG.E.CONSTANT R16, desc[UR6][R16.64] ;  /* 0x0000000610107981 */ /* 0x000ea4000c1e9900 */
[----:B----4-:R-:W-:-:S04]  /*0500*/  FMUL R22, R19, R22 ;  /* 0x0000001613167220 */ /* 0x010fc80000400000 */
[----:B---3--:R-:W-:Y:S01]  /*0510*/  FFMA R19, R23, R26, R22 ;  /* 0x0000001a17137223 */ /* 0x008fe20000000016 */
[C---:B------:R-:W-:Y:S01]  /*0520*/  IMAD.WIDE R22, R3.reuse, 0x4, R24 ;  /* 0x0000000403167825 */ /* 0x040fe200078e0218 */
[----:B------:R-:W3:Y:S04]  /*0530*/  LDG.E.CONSTANT R26, desc[UR6][R14.64+0x34] ;  /* 0x000034060e1a7981 */ /* 0x000ee8000c1e9900 */
[----:B------:R-:W3:Y:S04]  /*0540*/  LDG.E.CONSTANT R29, desc[UR6][R22.64] ;  /* 0x00000006161d7981 */ /* 0x000ee8000c1e9900 */
[----:B------:R-:W4:Y:S04]  /*0550*/  LDG.E.CONSTANT R25, desc[UR6][R24.64] ;  /* 0x0000000618197981 */ /* 0x000f28000c1e9900 */
[----:B------:R-:W2:Y:S04]  /*0560*/  LDG.E.CONSTANT R17, desc[UR6][R14.64+0x38] ;  /* 0x000038060e117981 */ /* 0x000ea8000c1e9900 */
[----:B------:R-:W2:Y:S01]  /*0570*/  LDG.E.CONSTANT R24, desc[UR6][R14.64+0x3c] ;  /* 0x00003c060e187981 */ /* 0x000ea2000c1e9900 */
[----:B-----5:R-:W-:Y:S01]  /*0580*/  FFMA R19, R28, R20, R19 ;  /* 0x000000141c137223 */ /* 0x020fe20000000013 */
[----:B---3--:R-:W-:Y:S01]  /*0590*/  FMUL R26, R26, R29 ;  /* 0x0000001d1a1a7220 */ /* 0x008fe20000400000 */
[----:B------:R-:W-:-:S02]  /*05a0*/  IMAD.WIDE R28, R3, 0x4, R22 ;  /* 0x00000004031c7825 */ /* 0x000fc400078e0216 */
[----:B------:R-:W4:Y:S02]  /*05b0*/  LDG.E.CONSTANT R23, desc[UR6][R14.64+0x30] ;  /* 0x000030060e177981 */ /* 0x000f24000c1e9900 */
[----:B------:R-:W-:Y:S02]  /*05c0*/  IMAD.WIDE R20, R3, 0x4, R28 ;  /* 0x0000000403147825 */ /* 0x000fe400078e021c */
[----:B------:R-:W2:Y:S04]  /*05d0*/  LDG.E.CONSTANT R22, desc[UR6][R14.64+0x2c] ;  /* 0x00002c060e167981 */ /* 0x000ea8000c1e9900 */
[----:B------:R-:W3:Y:S04]  /*05e0*/  LDG.E.CONSTANT R21, desc[UR6][R20.64] ;  /* 0x0000000614157981 */ /* 0x000ee8000c1e9900 */
[----:B------:R-:W5:Y:S01]  /*05f0*/  LDG.E.CONSTANT R14, desc[UR6][R28.64] ;  /* 0x000000061c0e7981 */ /* 0x000f62000c1e9900 */
[----:B------:R-:W-:Y:S01]  /*0600*/  IADD3 R9, PT, PT, R9, 0x4, RZ ;  /* 0x0000000409097810 */ /* 0x000fe20007ffe0ff */
[----:B------:R-:W-:-:S03]  /*0610*/  FADD R8, R8, R18 ;  /* 0x0000001208087221 */ /* 0x000fc60000000000 */
[----:B------:R-:W-:Y:S01]  /*0620*/  ISETP.NE.AND P1, PT, R9, RZ, PT ;  /* 0x000000ff0900720c */ /* 0x000fe20003f25270 */
[----:B------:R-:W-:Y:S01]  /*0630*/  FADD R8, R8, R27 ;  /* 0x0000001b08087221 */ /* 0x000fe20000000000 */
[----:B------:R-:W-:Y:S02]  /*0640*/  IADD3 R7, PT, PT, R7, 0x10, RZ ;  /* 0x0000001007077810 */ /* 0x000fe40007ffe0ff */
[----:B------:R-:W-:Y:S01]  /*0650*/  LEA R2, R3, R2, 0x4 ;  /* 0x0000000203027211 */ /* 0x000fe200078e20ff */
[----:B----4-:R-:W-:Y:S01]  /*0660*/  FFMA R26, R23, R25, R26 ;  /* 0x00000019171a7223 */ /* 0x010fe2000000001a */
[----:B--2---:R-:W-:-:S04]  /*0670*/  FFMA R19, R22, R16, R19 ;  /* 0x0000001016137223 */ /* 0x004fc80000000013 */
[----:B------:R-:W-:Y:S01]  /*0680*/  FADD R8, R8, R19 ;  /* 0x0000001308087221 */ /* 0x000fe20000000000 */
[----:B-----5:R-:W-:-:S04]  /*0690*/  FFMA R17, R17, R14, R26 ;  /* 0x0000000e11117223 */ /* 0x020fc8000000001a */
[----:B---3--:R-:W-:-:S04]  /*06a0*/  FFMA R17, R24, R21, R17 ;  /* 0x0000001518117223 */ /* 0x008fc80000000011 */
[----:B------:R-:W-:Y:S01]  /*06b0*/  FADD R18, R8, R17 ;  /* 0x0000001108127221 */ /* 0x000fe20000000000 */
[----:B------:R-:W-:Y:S06]  /*06c0*/  @P1 BRA `(.L_x_2) ;  /* 0xfffffff800d01947 */ /* 0x000fec000383ffff */
.L_x_1:
[----:B------:R-:W-:Y:S01]  /*06d0*/  IADD3 R2, PT, PT, R6, 0x4, RZ ;  /* 0x0000000406027810 */ /* 0x000fe20007ffe0ff */
[----:B------:R-:W-:Y:S06]  /*06e0*/  @!P0 BRA `(.L_x_0) ;  /* 0x0000000000f88947 */ /* 0x000fec0003800000 */
[----:B------:R-:W-:Y:S02]  /*06f0*/  ISETP.NE.AND P1, PT, R5, 0x1, PT ;  /* 0x000000010500780c */ /* 0x000fe40003f25270 */
[----:B------:R-:W-:-:S11]  /*0700*/  LOP3.LUT P0, RZ, R4, 0x4, RZ, 0xc0, !PT ;  /* 0x0000000404ff7812 */ /* 0x000fd6000780c0ff */
[----:B------:R-:W-:Y:S05]  /*0710*/  @!P1 BRA `(.L_x_3) ;  /* 0x0000000000989947 */ /* 0x000fea0003800000 */
[----:B------:R-:W0:Y:S01]  /*0720*/  LDC.64 R22, c[0x0][0x388] ;  /* 0x0000e200ff167b82 */ /* 0x000e220000000a00 */
[----:B------:R-:W-:-:S04]  /*0730*/  IMAD R5, R7, R3, R0 ;  /* 0x0000000307057224 */ /* 0x000fc800078e0200 */
[----:B0-----:R-:W-:-:S04]  /*0740*/  IMAD.WIDE R22, R5, 0x4, R22 ;  /* 0x0000000405167825 */ /* 0x001fc800078e0216 */
[----:B------:R-:W-:-:S04]  /*0750*/  IMAD.WIDE.U32 R4, R7, 0x4, R12 ;  /* 0x0000000407047825 */ /* 0x000fc800078e000c */
[C---:B------:R-:W-:Y:S01]  /*0760*/  IMAD.WIDE R26, R3.reuse, 0x4, R22 ;  /* 0x00000004031a7825 */ /* 0x040fe200078e0216 */
[----:B------:R-:W2:Y:S04]  /*0770*/  LDG.E.CONSTANT R6, desc[UR6][R4.64+0x4] ;  /* 0x0000040604067981 */ /* 0x000ea8000c1e9900 */
[----:B------:R-:W2:Y:S01]  /*0780*/  LDG.E.CONSTANT R19, desc[UR6][R26.64] ;  /* 0x000000061a137981 */ /* 0x000ea2000c1e9900 */
[----:B------:R-:W-:-:S03]  /*0790*/  IMAD.WIDE R14, R3, 0x4, R26 ;  /* 0x00000004030e7825 */ /* 0x000fc600078e021a */
[----:B------:R-:W3:Y:S01]  /*07a0*/  LDG.E.CONSTANT R22, desc[UR6][R22.64] ;  /* 0x0000000616167981 */ /* 0x000ee2000c1e9900 */
[----:B------:R-:W-:-:S03]  /*07b0*/  IMAD.WIDE R16, R3, 0x4, R14 ;  /* 0x0000000403107825 */ /* 0x000fc600078e020e */
[----:B------:R0:W4:Y:S04]  /*07c0*/  LDG.E.CONSTANT R21, desc[UR6][R14.64] ;  /* 0x000000060e157981 */ /* 0x000128000c1e9900 */
[----:B------:R1:W5:Y:S01]  /*07d0*/  LDG.E.CONSTANT R20, desc[UR6][R16.64] ;  /* 0x0000000610147981 */ /* 0x000362000c1e9900 */
[----:B------:R-:W-:-:S03]  /*07e0*/  IMAD.WIDE R8, R3, 0x4, R16 ;  /* 0x0000000403087825 */ /* 0x000fc600078e0210 */
[----:B------:R-:W3:Y:S01]  /*07f0*/  LDG.E.CONSTANT R25, desc[UR6][R4.64] ;  /* 0x0000000604197981 */ /* 0x000ee2000c1e9900 */
[----:B0-----:R-:W-:-:S03]  /*0800*/  IMAD.WIDE R14, R3, 0x4, R8 ;  /* 0x00000004030e7825 */ /* 0x001fc600078e0208 */
[----:B------:R-:W4:Y:S04]  /*0810*/  LDG.E.CONSTANT R28, desc[UR6][R4.64+0x14] ;  /* 0x00001406041c7981 */ /* 0x000f28000c1e9900 */
[----:B------:R-:W4:Y:S01]  /*0820*/  LDG.E.CONSTANT R23, desc[UR6][R14.64] ;  /* 0x000000060e177981 */ /* 0x000f22000c1e9900 */
[----:B-1----:R-:W-:-:S03]  /*0830*/  IMAD.WIDE R16, R3, 0x4, R14 ;  /* 0x0000000403107825 */ /* 0x002fc600078e020e */
[----:B------:R0:W5:Y:S04]  /*0840*/  LDG.E.CONSTANT R24, desc[UR6][R8.64] ;  /* 0x0000000608187981 */ /* 0x000168000c1e9900 */
[----:B------:R-:W5:Y:S04]  /*0850*/  LDG.E.CONSTANT R26, desc[UR6][R4.64+0x8] ;  /* 0x00000806041a7981 */ /* 0x000f68000c1e9900 */
[----:B------:R-:W5:Y:S01]  /*0860*/  LDG.E.CONSTANT R15, desc[UR6][R4.64+0x10] ;  /* 0x00001006040f7981 */ /* 0x000f62000c1e9900 */
[----:B0-----:R-:W-:-:S03]  /*0870*/  IMAD.WIDE R8, R3, 0x4, R16 ;  /* 0x0000000403087825 */ /* 0x001fc600078e0210 */
[----:B------:R-:W5:Y:S04]  /*0880*/  LDG.E.CONSTANT R29, desc[UR6][R4.64+0xc] ;  /* 0x00000c06041d7981 */ /* 0x000f68000c1e9900 */
[----:B------:R-:W5:Y:S04]  /*0890*/  LDG.E.CONSTANT R27, desc[UR6][R4.64+0x18] ;  /* 0x00001806041b7981 */ /* 0x000f68000c1e9900 */
[----:B------:R-:W5:Y:S04]  /*08a0*/  LDG.E.CONSTANT R14, desc[UR6][R4.64+0x1c] ;  /* 0x00001c06040e7981 */ /* 0x000f68000c1e9900 */
[----:B------:R-:W5:Y:S04]  /*08b0*/  LDG.E.CONSTANT R9, desc[UR6][R8.64] ;  /* 0x0000000608097981 */ /* 0x000f68000c1e9900 */
[----:B------:R-:W5:Y:S01]  /*08c0*/  LDG.E.CONSTANT R4, desc[UR6][R16.64] ;  /* 0x0000000610047981 */ /* 0x000f62000c1e9900 */
[----:B------:R-:W-:Y:S01]  /*08d0*/  IADD3 R7, PT, PT, R7, 0x8, RZ ;  /* 0x0000000807077810 */ /* 0x000fe20007ffe0ff */
[----:B--2---:R-:W-:-:S04]  /*08e0*/  FMUL R6, R6, R19 ;  /* 0x0000001306067220 */ /* 0x004fc80000400000 */
[----:B---3--:R-:W-:Y:S01]  /*08f0*/  FFMA R25, R25, R22, R6 ;  /* 0x0000001619197223 */ /* 0x008fe20000000006 */
[----:B----4-:R-:W-:-:S03]  /*0900*/  FMUL R28, R28, R23 ;  /* 0x000000171c1c7220 */ /* 0x010fc60000400000 */
[----:B-----5:R-:W-:Y:S01]  /*0910*/  FFMA R26, R26, R21, R25 ;  /* 0x000000151a1a7223 */ /* 0x020fe20000000019 */
[----:B------:R-:W-:-:S03]  /*0920*/  FFMA R24, R15, R24, R28 ;  /* 0x000000180f187223 */ /* 0x000fc6000000001c */
[----:B------:R-:W-:-:S04]  /*0930*/  FFMA R29, R29, R20, R26 ;  /* 0x000000141d1d7223 */ /* 0x000fc8000000001a */
[----:B------:R-:W-:Y:S01]  /*0940*/  FADD R18, R18, R29 ;  /* 0x0000001d12127221 */ /* 0x000fe20000000000 */
[----:B------:R-:W-:-:S04]  /*0950*/  FFMA R27, R27, R4, R24 ;  /* 0x000000041b1b7223 */ /* 0x000fc80000000018 */
[----:B------:R-:W-:-:S04]  /*0960*/  FFMA R27, R14, R9, R27 ;  /* 0x000000090e1b7223 */ /* 0x000fc8000000001b */
[----:B------:R-:W-:-:S07]  /*0970*/  FADD R18, R18, R27 ;  /* 0x0000001b12127221 */ /* 0x000fce0000000000 */
.L_x_3:
[----:B------:R-:W-:Y:S05]  /*0980*/  @P0 BRA `(.L_x_0) ;  /* 0x0000000000500947 */ /* 0x000fea0003800000 */
        /* <DEDUP_REMOVED lines=8> */
[----:B------:R-:W3:Y:S04]  /*0a10*/  LDG.E.CONSTANT R8, desc[UR6][R8.64] ;  /* 0x0000000608087981 */ /* 0x000ee8000c1e9900 */
[----:B------:R-:W3:Y:S01]  /*0a20*/  LDG.E.CONSTANT R19, desc[UR6][R4.64] ;  /* 0x0000000604137981 */ /* 0x000ee2000c1e9900 */
[----:B------:R-:W-:-:S03]  /*0a30*/  IMAD.WIDE R6, R3, 0x4, R16 ;  /* 0x0000000403067825 */ /* 0x000fc600078e0210 */
[----:B------:R-:W4:Y:S04]  /*0a40*/  LDG.E.CONSTANT R23, desc[UR6][R16.64] ;  /* 0x0000000610177981 */ /* 0x000f28000c1e9900 */
[----:B------:R-:W4:Y:S04]  /*0a50*/  LDG.E.CONSTANT R22, desc[UR6][R4.64+0x8] ;  /* 0x0000080604167981 */ /* 0x000f28000c1e9900 */
[----:B------:R-:W5:Y:S04]  /*0a60*/  LDG.E.CONSTANT R24, desc[UR6][R4.64+0xc] ;  /* 0x00000c0604187981 */ /* 0x000f68000c1e9900 */
[----:B------:R-:W5:Y:S01]  /*0a70*/  LDG.E.CONSTANT R6, desc[UR6][R6.64] ;  /* 0x0000000606067981 */ /* 0x000f62000c1e9900 */
[----:B--2---:R-:W-:-:S04]  /*0a80*/  FMUL R20, R20, R21 ;  /* 0x0000001514147220 */ /* 0x004fc80000400000 */
[----:B---3--:R-:W-:-:S04]  /*0a90*/  FFMA R19, R19, R8, R20 ;  /* 0x0000000813137223 */ /* 0x008fc80000000014 */
[----:B----4-:R-:W-:-:S04]  /*0aa0*/  FFMA R19, R22, R23, R19 ;  /* 0x0000001716137223 */ /* 0x010fc80000000013 */
[----:B-----5:R-:W-:-:S04]  /*0ab0*/  FFMA R19, R24, R6, R19 ;  /* 0x0000000618137223 */ /* 0x020fc80000000013 */
[----:B------:R-:W-:-:S07]  /*0ac0*/  FADD R18, R18, R19 ;  /* 0x0000001312127221 */ /* 0x000fce0000000000 */
.L_x_0:
[----:B------:R-:W0:Y:S02]  /*0ad0*/  LDCU UR5, c[0x0][0x39c] ;  /* 0x00007380ff0577ac */ /* 0x000e240008000800 */
[----:B0-----:R-:W-:-:S13]  /*0ae0*/  ISETP.GE.AND P0, PT, R2, UR5, PT ;  /* 0x0000000502007c0c */ /* 0x001fda000bf06270 */
[----:B------:R-:W-:Y:S05]  /*0af0*/  @P0 BRA `(.L_x_4) ;  /* 0x0000000800940947 */ /* 0x000fea0003800000 */
[C---:B------:R-:W-:Y:S02]  /*0b00*/  IADD3 R4, PT, PT, R2.reuse, -UR5, RZ ;  /* 0x8000000502047c10 */ /* 0x040fe4000fffe0ff */
[----:B------:R-:W-:Y:S02]  /*0b10*/  IADD3 R5, PT, PT, -R2, UR5, RZ ;  /* 0x0000000502057c10 */ /* 0x000fe4000fffe1ff */
[----:B------:R-:W-:Y:S02]  /*0b20*/  ISETP.GT.U32.AND P1, PT, R4, -0x10, PT ;  /* 0xfffffff00400780c */ /* 0x000fe40003f24070 */
[----:B------:R-:W-:-:S04]  /*0b30*/  LOP3.LUT R6, R5, 0xf, RZ, 0xc0, !PT ;  /* 0x0000000f05067812 */ /* 0x000fc800078ec0ff */
[----:B------:R-:W-:-:S07]  /*0b40*/  ISETP.NE.AND P0, PT, R6, RZ, PT ;  /* 0x000000ff0600720c */ /* 0x000fce0003f05270 */
[----:B------:R-:W-:Y:S06]  /*0b50*/  @P1 BRA `(.L_x_5) ;  /* 0x0000000400281947 */ /* 0x000fec0003800000 */
[----:B------:R-:W-:Y:S01]  /*0b60*/  LOP3.LUT R7, R5, 0xfffffff0, RZ, 0xc0, !PT ;  /* 0xfffffff005077812 */ /* 0x000fe200078ec0ff */
[----:B------:R-:W-:-:S03]  /*0b70*/  IMAD R4, R2, R3, R0 ;  /* 0x0000000302047224 */ /* 0x000fc600078e0200 */
[----:B------:R-:W-:-:S07]  /*0b80*/  IADD3 R7, PT, PT, -R7, RZ, RZ ;  /* 0x000000ff07077210 */ /* 0x000fce0007ffe1ff */
.L_x_6:
[----:B------:R-:W0:Y:S01]  /*0b90*/  LDC.64 R24, c[0x0][0x388] ;  /* 0x0000e200ff187b82 */ /* 0x000e220000000a00 */
[----:B------:R-:W-:-:S05]  /*0ba0*/  IMAD.WIDE.U32 R14, R2, 0x4, R12 ;  /* 0x00000004020e7825 */ /* 0x000fca00078e000c */
[----:B------:R-:W2:Y:S04]  /*0bb0*/  LDG.E.CONSTANT R19, desc[UR6][R14.64] ;  /* 0x000000060e137981 */ /* 0x000ea8000c1e9900 */
[----:B------:R-:W3:Y:S04]  /*0bc0*/  LDG.E.CONSTANT R16, desc[UR6][R14.64+0x4] ;  /* 0x000004060e107981 */ /* 0x000ee8000c1e9900 */
[----:B------:R-:W4:Y:S04]  /*0bd0*/  LDG.E.CONSTANT R9, desc[UR6][R14.64+0x8] ;  /* 0x000008060e097981 */ /* 0x000f28000c1e9900 */
[----:B------:R-:W5:Y:S04]  /*0be0*/  LDG.E.CONSTANT R8, desc[UR6][R14.64+0xc] ;  /* 0x00000c060e087981 */ /* 0x000f68000c1e9900 */
[----:B------:R-:W5:Y:S01]  /*0bf0*/  LDG.E.CONSTANT R29, desc[UR6][R14.64+0x10] ;  /* 0x000010060e1d7981 */ /* 0x000f62000c1e9900 */
[----:B0-----:R-:W-:-:S04]  /*0c00*/  IMAD.WIDE R24, R4, 0x4, R24 ;  /* 0x0000000404187825 */ /* 0x001fc800078e0218 */
[C---:B------:R-:W-:Y:S02]  /*0c10*/  IMAD.WIDE R26, R3.reuse, 0x4, R24 ;  /* 0x00000004031a7825 */ /* 0x040fe400078e0218 */
[----:B------:R-:W2:Y:S04]  /*0c20*/  LDG.E.CONSTANT R25, desc[UR6][R24.64] ;  /* 0x0000000618197981 */ /* 0x000ea8000c1e9900 */
[----:B------:R0:W3:Y:S02]  /*0c30*/  LDG.E.CONSTANT R17, desc[UR6][R26.64] ;  /* 0x000000061a117981 */ /* 0x0000e4000c1e9900 */
[----:B0-----:R-:W-:-:S05]  /*0c40*/  IMAD.WIDE R26, R3, 0x4, R26 ;  /* 0x00000004031a7825 */ /* 0x001fca00078e021a */
[----:B------:R-:W4:Y:S01]  /*0c50*/  LDG.E.CONSTANT R20, desc[UR6][R26.64] ;  /* 0x000000061a147981 */ /* 0x000f22000c1e9900 */
[----:B------:R-:W-:-:S05]  /*0c60*/  IMAD.WIDE R22, R3, 0x4, R26 ;  /* 0x0000000403167825 */ /* 0x000fca00078e021a */
[----:B------:R0:W5:Y:S02]  /*0c70*/  LDG.E.CONSTANT R21, desc[UR6][R22.64] ;  /* 0x0000000616157981 */ /* 0x000164000c1e9900 */
[----:B0-----:R-:W-:-:S05]  /*0c80*/  IMAD.WIDE R22, R3, 0x4, R22 ;  /* 0x0000000403167825 */ /* 0x001fca00078e0216 */
[----:B------:R-:W5:Y:S01]  /*0c90*/  LDG.E.CONSTANT R24, desc[UR6][R22.64] ;  /* 0x0000000616187981 */ /* 0x000f62000c1e9900 */
[----:B------:R-:W-:-:S04]  /*0ca0*/  IMAD.WIDE R26, R3, 0x4, R22 ;  /* 0x00000004031a7825 */ /* 0x000fc800078e0216 */
[----:B--2---:R-:W-:Y:S02]  /*0cb0*/  FFMA R19, R19, R25, R18 ;  /* 0x0000001913137223 */ /* 0x004fe40000000012 */
[----:B------:R-:W2:Y:S02]  /*0cc0*/  LDG.E.CONSTANT R18, desc[UR6][R14.64+0x14] ;  /* 0x000014060e127981 */ /* 0x000ea4000c1e9900 */
[----:B---3--:R-:W-:Y:S01]  /*0cd0*/  FFMA R28, R16, R17, R19 ;  /* 0x00000011101c7223 */ /* 0x008fe20000000013 */
[----:B------:R-:W-:Y:S01]  /*0ce0*/  IMAD.WIDE R16, R3, 0x4, R26 ;  /* 0x0000000403107825 */ /* 0x000fe200078e021a */
[----:B------:R-:W2:Y:S04]  /*0cf0*/  LDG.E.CONSTANT R19, desc[UR6][R26.64] ;  /* 0x000000061a137981 */ /* 0x000ea8000c1e9900 */
[----:B------:R-:W3:Y:S01]  /*0d00*/  LDG.E.CONSTANT R26, desc[UR6][R14.64+0x24] ;  /* 0x000024060e1a7981 */ /* 0x000ee2000c1e9900 */
[----:B----4-:R-:W-:-:S03]  /*0d10*/  FFMA R25, R9, R20, R28 ;  /* 0x0000001409197223 */ /* 0x010fc6000000001c */
[----:B------:R0:W4:Y:S04]  /*0d20*/  LDG.E.CONSTANT R9, desc[UR6][R16.64] ;  /* 0x0000000610097981 */ /* 0x000128000c1e9900 */
[----:B------:R-:W4:Y:S01]  /*0d30*/  LDG.E.CONSTANT R20, desc[UR6][R14.64+0x18] ;  /* 0x000018060e147981 */ /* 0x000f22000c1e9900 */
[----:B0-----:R-:W-:-:S04]  /*0d40*/  IMAD.WIDE R16, R3, 0x4, R16 ;  /* 0x0000000403107825 */ /* 0x001fc800078e0210 */
[----:B-----5:R-:W-:Y:S02]  /*0d50*/  FFMA R28, R8, R21, R25 ;  /* 0x00000015081c7223 */ /* 0x020fe40000000019 */
[----:B------:R-:W5:Y:S01]  /*0d60*/  LDG.E.CONSTANT R21, desc[UR6][R14.64+0x1c] ;  /* 0x00001c060e157981 */ /* 0x000f62000c1e9900 */
[----:B------:R-:W-:-:S03]  /*0d70*/  IMAD.WIDE R22, R3, 0x4, R16 ;  /* 0x0000000403167825 */ /* 0x000fc600078e0210 */
[----:B------:R-:W5:Y:S01]  /*0d80*/  LDG.E.CONSTANT R8, desc[UR6][R16.64] ;  /* 0x0000000610087981 */ /* 0x000f62000c1e9900 */
[----:B------:R-:W-:-:S03]  /*0d90*/  FFMA R29, R29, R24, R28 ;  /* 0x000000181d1d7223 */ /* 0x000fc6000000001c */
[----:B------:R0:W3:Y:S04]  /*0da0*/  LDG.E.CONSTANT R25, desc[UR6][R22.64] ;  /* 0x0000000616197981 */ /* 0x0000e8000c1e9900 */
[----:B------:R-:W3:Y:S01]  /*0db0*/  LDG.E.CONSTANT R24, desc[UR6][R14.64+0x20] ;  /* 0x000020060e187981 */ /* 0x000ee2000c1e9900 */
[----:B0-----:R-:W-:-:S05]  /*0dc0*/  IMAD.WIDE R22, R3, 0x4, R22 ;  /* 0x0000000403167825 */ /* 0x001fca00078e0216 */
[----:B------:R3:W3:Y:S01]  /*0dd0*/  LDG.E.CONSTANT R27, desc[UR6][R22.64] ;  /* 0x00000006161b7981 */ /* 0x0006e2000c1e9900 */
[----:B------:R-:W-:-:S04]  /*0de0*/  IMAD.WIDE R16, R3, 0x4, R22 ;  /* 0x0000000403107825 */ /* 0x000fc800078e0216 */
[----:B--2---:R-:W-:Y:S01]  /*0df0*/  FFMA R29, R18, R19, R29 ;  /* 0x00000013121d7223 */ /* 0x004fe2000000001d */
[C---:B------:R-:W-:Y:S02]  /*0e00*/  IMAD.WIDE R18, R3.reuse, 0x4, R16 ;  /* 0x0000000403127825 */ /* 0x040fe400078e0210 */
[----:B------:R-:W2:Y:S04]  /*0e10*/  LDG.E.CONSTANT R16, desc[UR6][R16.64] ;  /* 0x0000000610107981 */ /* 0x000ea8000c1e9900 */
[----:B------:R-:W2:Y:S01]  /*0e20*/  LDG.E.CONSTANT R17, desc[UR6][R14.64+0x28] ;  /* 0x000028060e117981 */ /* 0x000ea2000c1e9900 */
[----:B----4-:R-:W-:Y:S01]  /*0e30*/  FFMA R20, R20, R9, R29 ;  /* 0x0000000914147223 */ /* 0x010fe2000000001d */
[----:B------:R-:W-:Y:S02]  /*0e40*/  IMAD.WIDE R28, R3, 0x4, R18 ;  /* 0x00000004031c7825 */ /* 0x000fe400078e0212 */
[----:B------:R-:W4:Y:S02]  /*0e50*/  LDG.E.CONSTANT R18, desc[UR6][R18.64] ;  /* 0x0000000612127981 */ /* 0x000f24000c1e9900 */
[----:B-----5:R-:W-:Y:S01]  /*0e60*/  FFMA R21, R21, R8, R20 ;  /* 0x0000000815157223 */ /* 0x020fe20000000014 */
[----:B------:R-:W-:-:S02]  /*0e70*/  IMAD.WIDE R8, R3, 0x4, R28 ;  /* 0x0000000403087825 */ /* 0x000fc400078e021c */
[----:B------:R-:W5:Y:S02]  /*0e80*/  LDG.E.CONSTANT R28, desc[UR6][R28.64] ;  /* 0x000000061c1c7981 */ /* 0x000f64000c1e9900 */
[----:B---3--:R-:W-:Y:S01]  /*0e90*/  FFMA R23, R24, R25, R21 ;  /* 0x0000001918177223 */ /* 0x008fe20000000015 */
[----:B------:R-:W-:Y:S01]  /*0ea0*/  IMAD.WIDE R20, R3, 0x4, R8 ;  /* 0x0000000403147825 */ /* 0x000fe200078e0208 */
[----:B------:R-:W4:Y:S04]  /*0eb0*/  LDG.E.CONSTANT R25, desc[UR6][R14.64+0x2c] ;  /* 0x00002c060e197981 */ /* 0x000f28000c1e9900 */
[----:B------:R0:W3:Y:S04]  /*0ec0*/  LDG.E.CONSTANT R8, desc[UR6][R8.64] ;  /* 0x0000000608087981 */ /* 0x0000e8000c1e9900 */
[----:B------:R-:W3:Y:S04]  /*0ed0*/  LDG.E.CONSTANT R24, desc[UR6][R14.64+0x34] ;  /* 0x000034060e187981 */ /* 0x000ee8000c1e9900 */
[----:B------:R-:W3:Y:S01]  /*0ee0*/  LDG.E.CONSTANT R19, desc[UR6][R20.64] ;  /* 0x0000000614137981 */ /* 0x000ee2000c1e9900 */
[----:B0-----:R-:W-:-:S03]  /*0ef0*/  FFMA R9, R26, R27, R23 ;  /* 0x0000001b1a097223 */ /* 0x001fc60000000017 */
[----:B------:R-:W5:Y:S01]  /*0f00*/  LDG.E.CONSTANT R27, desc[UR6][R14.64+0x30] ;  /* 0x000030060e1b7981 */ /* 0x000f62000c1e9900 */
[----:B------:R-:W-:-:S03]  /*0f10*/  IMAD.WIDE R22, R3, 0x4, R20 ;  /* 0x0000000403167825 */ /* 0x000fc600078e0214 */
[----:B------:R-:W3:Y:S04]  /*0f20*/  LDG.E.CONSTANT R26, desc[UR6][R14.64+0x38] ;  /* 0x000038060e1a7981 */ /* 0x000ee8000c1e9900 */
[----:B------:R-:W3:Y:S04]  /*0f30*/  LDG.E.CONSTANT R22, desc[UR6][R22.64] ;  /* 0x0000000616167981 */ /* 0x000ee8000c1e9900 */
[----:B------:R-:W3:Y:S01]  /*0f40*/  LDG.E.CONSTANT R29, desc[UR6][R14.64+0x3c] ;  /* 0x00003c060e1d7981 */ /* 0x000ee2000c1e9900 */
[----:B------:R-:W-:-:S04]  /*0f50*/  IADD3 R7, PT, PT, R7, 0x10, RZ ;  /* 0x0000001007077810 */ /* 0x000fc80007ffe0ff */
[----:B------:R-:W-:Y:S02]  /*0f60*/  ISETP.NE.AND P1, PT, R7, RZ, PT ;  /* 0x000000ff0700720c */ /* 0x000fe40003f25270 */
[----:B------:R-:W-:Y:S02]  /*0f70*/  IADD3 R2, PT, PT, R2, 0x10, RZ ;  /* 0x0000001002027810 */ /* 0x000fe40007ffe0ff */
[----:B------:R-:W-:Y:S01]  /*0f80*/  LEA R4, R3, R4, 0x4 ;  /* 0x0000000403047211 */ /* 0x000fe200078e20ff */
[----:B--2---:R-:W-:-:S04]  /*0f90*/  FFMA R16, R17, R16, R9 ;  /* 0x0000001011107223 */ /* 0x004fc80000000009 */
[----:B----4-:R-:W-:-:S04]  /*0fa0*/  FFMA R16, R25, R18, R16 ;  /* 0x0000001219107223 */ /* 0x010fc80000000010 */
[----:B-----5:R-:W-:-:S04]  /*0fb0*/  FFMA R27, R27, R28, R16 ;  /* 0x0000001c1b1b7223 */ /* 0x020fc80000000010 */
[----:B---3--:R-:W-:-:S04]  /*0fc0*/  FFMA R27, R24, R8, R27 ;  /* 0x00000008181b7223 */ /* 0x008fc8000000001b */
[----:B------:R-:W-:-:S04]  /*0fd0*/  FFMA R19, R26, R19, R27 ;  /* 0x000000131a137223 */ /* 0x000fc8000000001b */
[----:B------:R-:W-:Y:S01]  /*0fe0*/  FFMA R18, R29, R22, R19 ;  /* 0x000000161d127223 */ /* 0x000fe20000000013 */
[----:B------:R-:W-:Y:S06]  /*0ff0*/  @P1 BRA `(.L_x_6) ;  /* 0xfffffff800e41947 */ /* 0x000fec000383ffff */
.L_x_5:
[----:B------:R-:W-:Y:S05]  /*1000*/  @!P0 BRA `(.L_x_4) ;  /* 0x0000000400508947 */ /* 0x000fea0003800000 */
[----:B------:R-:W-:Y:S02]  /*1010*/  ISETP.GE.U32.AND P0, PT, R6, 0x8, PT ;  /* 0x000000080600780c */ /* 0x000fe40003f06070 */
[----:B------:R-:W-:-:S04]  /*1020*/  LOP3.LUT R27, R5, 0x7, RZ, 0xc0, !PT ;  /* 0x00000007051b7812 */ /* 0x000fc800078ec0ff */
[----:B------:R-:W-:-:S07]  /*1030*/  ISETP.NE.AND P1, PT, R27, RZ, PT ;  /* 0x000000ff1b00720c */ /* 0x000fce0003f25270 */
[----:B------:R-:W-:Y:S06]  /*1040*/  @!P0 BRA `(.L_x_7) ;  /* 0x0000000000908947 */ /* 0x000fec0003800000 */
[----:B------:R-:W0:Y:S01]  /*1050*/  LDC.64 R28, c[0x0][0x388] ;  /* 0x0000e200ff1c7b82 */ /* 0x000e220000000a00 */
[C---:B------:R-:W-:Y:S02]  /*1060*/  IMAD R9, R2.reuse, R3, R0 ;  /* 0x0000000302097224 */ /* 0x040fe400078e0200 */
[----:B------:R-:W-:-:S05]  /*1070*/  IMAD.WIDE.U32 R6, R2, 0x4, R12 ;  /* 0x0000000402067825 */ /* 0x000fca00078e000c */
[----:B------:R-:W2:Y:S04]  /*1080*/  LDG.E.CONSTANT R17, desc[UR6][R6.64] ;  /* 0x0000000606117981 */ /* 0x000ea8000c1e9900 */
[----:B------:R-:W3:Y:S04]  /*1090*/  LDG.E.CONSTANT R19, desc[UR6][R6.64+0x4] ;  /* 0x0000040606137981 */ /* 0x000ee8000c1e9900 */
[----:B------:R-:W4:Y:S04]  /*10a0*/  LDG.E.CONSTANT R25, desc[UR6][R6.64+0x8] ;  /* 0x0000080606197981 */ /* 0x000f28000c1e9900 */
[----:B------:R-:W5:Y:S01]  /*10b0*/  LDG.E.CONSTANT R26, desc[UR6][R6.64+0xc] ;  /* 0x00000c06061a7981 */ /* 0x000f62000c1e9900 */
[----:B0-----:R-:W-:-:S05]  /*10c0*/  IMAD.WIDE R28, R9, 0x4, R28 ;  /* 0x00000004091c7825 */ /* 0x001fca00078e021c */
[----:B------:R-:W2:Y:S01]  /*10d0*/  LDG.E.CONSTANT R16, desc[UR6][R28.64] ;  /* 0x000000061c107981 */ /* 0x000ea2000c1e9900 */
[----:B------:R-:W-:-:S05]  /*10e0*/  IMAD.WIDE R14, R3, 0x4, R28 ;  /* 0x00000004030e7825 */ /* 0x000fca00078e021c */
[----:B------:R0:W3:Y:S01]  /*10f0*/  LDG.E.CONSTANT R4, desc[UR6][R14.64] ;  /* 0x000000060e047981 */ /* 0x0000e2000c1e9900 */
[----:B------:R-:W-:-:S03]  /*1100*/  IMAD.WIDE R22, R3, 0x4, R14 ;  /* 0x0000000403167825 */ /* 0x000fc600078e020e */
[----:B------:R-:W5:Y:S01]  /*1110*/  LDG.E.CONSTANT R29, desc[UR6][R6.64+0x10] ;  /* 0x00001006061d7981 */ /* 0x000f62000c1e9900 */
[----:B------:R-:W-:-:S03]  /*1120*/  IMAD.WIDE R20, R3, 0x4, R22 ;  /* 0x0000000403147825 */ /* 0x000fc600078e0216 */
[----:B------:R1:W4:Y:S01]  /*1130*/  LDG.E.CONSTANT R24, desc[UR6][R22.64] ;  /* 0x0000000616187981 */ /* 0x000322000c1e9900 */
[----:B------:R-:W-:-:S03]  /*1140*/  IMAD.WIDE R8, R3, 0x4, R20 ;  /* 0x0000000403087825 */ /* 0x000fc600078e0214 */
[----:B------:R-:W5:Y:S01]  /*1150*/  LDG.E.CONSTANT R21, desc[UR6][R20.64] ;  /* 0x0000000614157981 */ /* 0x000f62000c1e9900 */
[----:B0-----:R-:W-:-:S03]  /*1160*/  IMAD.WIDE R14, R3, 0x4, R8 ;  /* 0x00000004030e7825 */ /* 0x001fc600078e0208 */
[----:B------:R-:W5:Y:S04]  /*1170*/  LDG.E.CONSTANT R8, desc[UR6][R8.64] ;  /* 0x0000000608087981 */ /* 0x000f68000c1e9900 */
[----:B------:R-:W5:Y:S04]  /*1180*/  LDG.E.CONSTANT R20, desc[UR6][R6.64+0x18] ;  /* 0x0000180606147981 */ /* 0x000f68000c1e9900 */
[----:B------:R-:W5:Y:S01]  /*1190*/  LDG.E.CONSTANT R9, desc[UR6][R6.64+0x14] ;  /* 0x0000140606097981 */ /* 0x000f62000c1e9900 */
[----:B--2---:R-:W-:Y:S01]  /*11a0*/  FFMA R18, R17, R16, R18 ;  /* 0x0000001011127223 */ /* 0x004fe20000000012 */
[----:B------:R-:W-:-:S02]  /*11b0*/  IMAD.WIDE R16, R3, 0x4, R14 ;  /* 0x0000000403107825 */ /* 0x000fc400078e020e */
[----:B------:R-:W2:Y:S02]  /*11c0*/  LDG.E.CONSTANT R14, desc[UR6][R14.64] ;  /* 0x000000060e0e7981 */ /* 0x000ea4000c1e9900 */
[----:B-1----:R-:W-:Y:S02]  /*11d0*/  IMAD.WIDE R22, R3, 0x4, R16 ;  /* 0x0000000403167825 */ /* 0x002fe400078e0210 */
[----:B------:R-:W2:Y:S04]  /*11e0*/  LDG.E.CONSTANT R28, desc[UR6][R16.64] ;  /* 0x00000006101c7981 */ /* 0x000ea8000c1e9900 */
[----:B------:R-:W2:Y:S04]  /*11f0*/  LDG.E.CONSTANT R15, desc[UR6][R6.64+0x1c] ;  /* 0x00001c06060f7981 */ /* 0x000ea8000c1e9900 */
[----:B------:R-:W2:Y:S01]  /*1200*/  LDG.E.CONSTANT R22, desc[UR6][R22.64] ;  /* 0x0000000616167981 */ /* 0x000ea2000c1e9900 */
[----:B---3--:R-:W-:-:S04]  /*1210*/  FFMA R4, R19, R4, R18 ;  /* 0x0000000413047223 */ /* 0x008fc80000000012 */
[----:B----4-:R-:W-:-:S04]  /*1220*/  FFMA R25, R25, R24, R4 ;  /* 0x0000001819197223 */ /* 0x010fc80000000004 */
[----:B-----5:R-:W-:-:S04]  /*1230*/  FFMA R26, R26, R21, R25 ;  /* 0x000000151a1a7223 */ /* 0x020fc80000000019 */
[----:B------:R-:W-:Y:S01]  /*1240*/  FFMA R8, R29, R8, R26 ;  /* 0x000000081d087223 */ /* 0x000fe2000000001a */
[----:B------:R-:W-:-:S03]  /*1250*/  IADD3 R2, PT, PT, R2, 0x8, RZ ;  /* 0x0000000802027810 */ /* 0x000fc60007ffe0ff */
[----:B--2---:R-:W-:-:S04]  /*1260*/  FFMA R9, R9, R14, R8 ;  /* 0x0000000e09097223 */ /* 0x004fc80000000008 */
[----:B------:R-:W-:-:S04]  /*1270*/  FFMA R20, R20, R28, R9 ;  /* 0x0000001c14147223 */ /* 0x000fc80000000009 */
[----:B------:R-:W-:-:S07]  /*1280*/  FFMA R18, R15, R22, R20 ;  /* 0x000000160f127223 */ /* 0x000fce0000000014 */
.L_x_7:
        /* <DEDUP_REMOVED lines=12> */
[----:B0-----:R-:W-:-:S04]  /*1350*/  IMAD.WIDE R8, R9, 0x4, R4 ;  /* 0x0000000409087825 */ /* 0x001fc800078e0204 */
[C---:B------:R-:W-:Y:S02]  /*1360*/  IMAD.WIDE R14, R3.reuse, 0x4, R8 ;  /* 0x00000004030e7825 */ /* 0x040fe400078e0208 */
[----:B------:R-:W2:Y:S02]  /*1370*/  LDG.E.CONSTANT R8, desc[UR6][R8.64] ;  /* 0x0000000608087981 */ /* 0x000ea4000c1e9900 */
[C---:B------:R-:W-:Y:S02]  /*1380*/  IMAD.WIDE R16, R3.reuse, 0x4, R14 ;  /* 0x0000000403107825 */ /* 0x040fe400078e020e */
[----:B------:R-:W3:Y:S02]  /*1390*/  LDG.E.CONSTANT R14, desc[UR6][R14.64] ;  /* 0x000000060e0e7981 */ /* 0x000ee4000c1e9900 */
[----:B------:R-:W-:Y:S02]  /*13a0*/  IMAD.WIDE R4, R3, 0x4, R16 ;  /* 0x0000000403047825 */ /* 0x000fe400078e0210 */
[----:B------:R-:W4:Y:S04]  /*13b0*/  LDG.E.CONSTANT R19, desc[UR6][R16.64] ;  /* 0x0000000610137981 */ /* 0x000f28000c1e9900 */
[----:B------:R-:W5:Y:S01]  /*13c0*/  LDG.E.CONSTANT R4, desc[UR6][R4.64] ;  /* 0x0000000604047981 */ /* 0x000f62000c1e9900 */
[----:B------:R-:W-:Y:S01]  /*13d0*/  IADD3 R2, PT, PT, R2, 0x4, RZ ;  /* 0x0000000402027810 */ /* 0x000fe20007ffe0ff */
[----:B--2---:R-:W-:-:S04]  /*13e0*/  FFMA R7, R7, R8, R18 ;  /* 0x0000000807077223 */ /* 0x004fc80000000012 */
[----:B---3--:R-:W-:-:S04]  /*13f0*/  FFMA R7, R20, R14, R7 ;  /* 0x0000000e14077223 */ /* 0x008fc80000000007 */
[----:B----4-:R-:W-:-:S04]  /*1400*/  FFMA R7, R22, R19, R7 ;  /* 0x0000001316077223 */ /* 0x010fc80000000007 */
[----:B-----5:R-:W-:-:S07]  /*1410*/  FFMA R18, R24, R4, R7 ;  /* 0x0000000418127223 */ /* 0x020fce0000000007 */
.L_x_8:
[----:B------:R-:W-:Y:S05]  /*1420*/  @!P1 BRA `(.L_x_4) ;  /* 0x0000000000489947 */ /* 0x000fea0003800000 */
[----:B------:R-:W0:Y:S01]  /*1430*/  LDCU.64 UR8, c[0x0][0x380] ;  /* 0x00007000ff0877ac */ /* 0x000e220008000a00 */
[----:B------:R-:W1:Y:S01]  /*1440*/  LDC.64 R4, c[0x0][0x388] ;  /* 0x0000e200ff047b82 */ /* 0x000e620000000a00 */
[----:B------:R-:W-:-:S04]  /*1450*/  IMAD.WIDE.U32 R10, R2, 0x4, R10 ;  /* 0x00000004020a7825 */ /* 0x000fc800078e000a */
[----:B------:R-:W-:Y:S01]  /*1460*/  IMAD R2, R2, R3, R0 ;  /* 0x0000000302027224 */ /* 0x000fe200078e0200 */
[----:B0-----:R-:W-:Y:S02]  /*1470*/  IADD3 R8, P0, PT, R10, UR8, RZ ;  /* 0x000000080a087c10 */ /* 0x001fe4000ff1e0ff */
[----:B------:R-:W-:Y:S02]  /*1480*/  IADD3 R10, PT, PT, -R6, RZ, RZ ;  /* 0x000000ff060a7210 */ /* 0x000fe40007ffe1ff */
[----:B------:R-:W-:-:S09]  /*1490*/  IADD3.X R11, PT, PT, R11, UR9, RZ, P0, !PT ;  /* 0x000000090b0b7c10 */ /* 0x000fd200087fe4ff */
.L_x_9:
[----:B-1----:R-:W-:Y:S01]  /*14a0*/  IMAD.WIDE R6, R2, 0x4, R4 ;  /* 0x0000000402067825 */ /* 0x002fe200078e0204 */
[----:B------:R-:W-:-:S05]  /*14b0*/  MOV R9, R11 ;  /* 0x0000000b00097202 */ /* 0x000fca0000000f00 */
[----:B------:R-:W2:Y:S04]  /*14c0*/  LDG.E.CONSTANT R6, desc[UR6][R6.64] ;  /* 0x0000000606067981 */ /* 0x000ea8000c1e9900 */
[----:B------:R0:W2:Y:S01]  /*14d0*/  LDG.E.CONSTANT R9, desc[UR6][R8.64] ;  /* 0x0000000608097981 */ /* 0x0000a2000c1e9900 */
[----:B------:R-:W-:-:S04]  /*14e0*/  IADD3 R10, PT, PT, R10, 0x1, RZ ;  /* 0x000000010a0a7810 */ /* 0x000fc80007ffe0ff */
[----:B------:R-:W-:Y:S02]  /*14f0*/  ISETP.NE.AND P0, PT, R10, RZ, PT ;  /* 0x000000ff0a00720c */ /* 0x000fe40003f05270 */
[----:B0-----:R-:W-:Y:S02]  /*1500*/  IADD3 R8, P1, PT, R8, 0x4, RZ ;  /* 0x0000000408087810 */ /* 0x001fe40007f3e0ff */
[----:B------:R-:W-:Y:S02]  /*1510*/  IADD3 R2, PT, PT, R2, R3, RZ ;  /* 0x0000000302027210 */ /* 0x000fe40007ffe0ff */
[----:B------:R-:W-:Y:S01]  /*1520*/  IADD3.X R11, PT, PT, RZ, R11, RZ, P1, !PT ;  /* 0x0000000bff0b7210 */ /* 0x000fe20000ffe4ff */
[----:B--2---:R-:W-:-:S06]  /*1530*/  FFMA R18, R9, R6, R18 ;  /* 0x0000000609127223 */ /* 0x004fcc0000000012 */
[----:B------:R-:W-:Y:S05]  /*1540*/  @P0 BRA `(.L_x_9) ;  /* 0xfffffffc00d40947 */ /* 0x000fea000383ffff */
.L_x_4:
[----:B------:R-:W0:Y:S01]  /*1550*/  LDC.64 R4, c[0x0][0x390] ;  /* 0x0000e400ff047b82 */ /* 0x000e220000000a00 */
[----:B------:R-:W-:-:S04]  /*1560*/  IMAD R3, R3, UR4, R0 ;  /* 0x0000000403037c24 */ /* 0x000fc8000f8e0200 */
[----:B0-----:R-:W-:-:S05]  /*1570*/  IMAD.WIDE.U32 R2, R3, 0x4, R4 ;  /* 0x0000000403027825 */ /* 0x001fca00078e0004 */
[----:B------:R-:W-:Y:S01]  /*1580*/  STG.E desc[UR6][R2.64], R18 ;  /* 0x0000001202007986 */ /* 0x000fe2000c101906 */
[----:B------:R-:W-:Y:S05]  /*1590*/  EXIT ;  /* 0x000000000000794d */ /* 0x000fea0003800000 */
.L_x_10:
[----:B------:R-:W-:-:S00]  /*15a0*/  BRA `(.L_x_10) ;  /* 0xfffffffc00fc7947 */ /* 0x000fc0000383ffff */
[----:B------:R-:W-:-:S00]  /*15b0*/  NOP ;  /* 0x0000000000007918 */ /* 0x000fc00000000000 */
        /* <DEDUP_REMOVED lines=12> */
.L_x_43:


//--------------------- .text._Z22batched_softmax_kernelPKfPfii --------------------------
	.section	.text._Z22batched_softmax_kernelPKfPfii,"ax",@progbits
	.align	128
        .global         _Z22batched_softmax_kernelPKfPfii
        .type           _Z22batched_softmax_kernelPKfPfii,@function
        .size           _Z22batched_softmax_kernelPKfPfii,(.L_x_44 - _Z22batched_softmax_kernelPKfPfii)
        .other          _Z22batched_softmax_kernelPKfPfii,@"STO_CUDA_ENTRY STV_DEFAULT"
_Z22batched_softmax_kernelPKfPfii:
.text._Z22batched_softmax_kernelPKfPfii:
[----:B------:R-:W-:Y:S08]  /*0000*/  LDC R1, c[0x0][0x37c] ;  /* 0x0000df00ff017b82 */ /* 0x000ff00000000800 */
[----:B------:R-:W0:Y:S08]  /*0010*/  S2UR UR4, SR_CTAID.X ;  /* 0x00000000000479c3 */ /* 0x000e300000002500 */
[----:B------:R-:W0:Y:S02]  /*0020*/  LDC R0, c[0x0][0x390] ;  /* 0x0000e400ff007b82 */ /* 0x000e240000000800 */
[----:B0-----:R-:W-:-:S13]  /*0030*/  ISETP.LE.AND P0, PT, R0, UR4, PT ;  /* 0x0000000400007c0c */ /* 0x001fda000bf03270 */
[----:B------:R-:W-:Y:S05]  /*0040*/  @P0 EXIT ;  /* 0x000000000000094d */ /* 0x000fea0003800000 */
[----:B------:R-:W0:Y:S01]  /*0050*/  S2R R7, SR_TID.X ;  /* 0x0000000000077919 */ /* 0x000e220000002100 */
[----:B------:R-:W1:Y:S01]  /*0060*/  LDC R6, c[0x0][0x394] ;  /* 0x0000e500ff067b82 */ /* 0x000e620000000800 */
[----:B------:R-:W2:Y:S01]  /*0070*/  LDCU.64 UR8, c[0x0][0x358] ;  /* 0x00006b00ff0877ac */ /* 0x000ea20008000a00 */
[----:B------:R-:W-:Y:S01]  /*0080*/  BSSY.RECONVERGENT B0, `(.L_x_11) ;  /* 0x0000010000007945 */ /* 0x000fe20003800200 */
[----:B------:R-:W-:-:S05]  /*0090*/  IMAD.MOV.U32 R11, RZ, RZ, -0x800000 ;  /* 0xff800000ff0b7424 */ /* 0x000fca00078e00ff */
[----:B------:R-:W3:Y:S01]  /*00a0*/  LDC.64 R2, c[0x0][0x380] ;  /* 0x0000e000ff027b82 */ /* 0x000ee20000000a00 */
[----:B-1----:R-:W-:Y:S01]  /*00b0*/  IMAD R9, R6, UR4, RZ ;  /* 0x0000000406097c24 */ /* 0x002fe2000f8e02ff */
[----:B0-----:R-:W-:-:S03]  /*00c0*/  ISETP.GE.AND P0, PT, R7, R6, PT ;  /* 0x000000060700720c */ /* 0x001fc60003f06270 */
[----:B---3--:R-:W-:-:S10]  /*00d0*/  IMAD.WIDE R2, R9, 0x4, R2 ;  /* 0x0000000409027825 */ /* 0x008fd400078e0202 */
[----:B--2---:R-:W-:Y:S05]  /*00e0*/  @P0 BRA `(.L_x_12) ;  /* 0x0000000000240947 */ /* 0x004fea0003800000 */
[----:B------:R-:W0:Y:S01]  /*00f0*/  LDC R0, c[0x0][0x360] ;  /* 0x0000d800ff007b82 */ /* 0x000e220000000800 */
[----:B------:R-:W-:Y:S01]  /*0100*/  IMAD.MOV.U32 R11, RZ, RZ, -0x800000 ;  /* 0xff800000ff0b7424 */ /* 0x000fe200078e00ff */
[----:B------:R-:W-:-:S07]  /*0110*/  MOV R13, R7 ;  /* 0x00000007000d7202 */ /* 0x000fce0000000f00 */
.L_x_13:
[----:B------:R-:W-:-:S06]  /*0120*/  IMAD.WIDE R4, R13, 0x4, R2 ;  /* 0x000000040d047825 */ /* 0x000fcc00078e0202 */
[----:B------:R-:W2:Y:S01]  /*0130*/  LDG.E.CONSTANT R4, desc[UR8][R4.64] ;  /* 0x0000000804047981 */ /* 0x000ea2000c1e9900 */
[----:B0-----:R-:W-:-:S05]  /*0140*/  IMAD.IADD R13, R0, 0x1, R13 ;  /* 0x00000001000d7824 */ /* 0x001fca00078e020d */
[----:B------:R-:W-:Y:S02]  /*0150*/  ISETP.GE.AND P0, PT, R13, R6, PT ;  /* 0x000000060d00720c */ /* 0x000fe40003f06270 */
[----:B--2---:R-:W-:-:S11]  /*0160*/  FMNMX R11, R4, R11, !PT ;  /* 0x0000000b040b7209 */ /* 0x004fd60007800000 */
[----:B------:R-:W-:Y:S05]  /*0170*/  @!P0 BRA `(.L_x_13) ;  /* 0xfffffffc00e88947 */ /* 0x000fea000383ffff */
.L_x_12:
[----:B------:R-:W-:Y:S05]  /*0180*/  BSYNC.RECONVERGENT B0 ;  /* 0x0000000000007941 */ /* 0x000fea0003800200 */
.L_x_11:
[----:B------:R-:W0:Y:S01]  /*0190*/  S2UR UR5, SR_CgaCtaId ;  /* 0x00000000000579c3 */ /* 0x000e220000008800 */
[----:B------:R-:W-:Y:S01]  /*01a0*/  UMOV UR4, 0x400 ;  /* 0x0000040000047882 */ /* 0x000fe20000000000 */
[----:B------:R-:W1:Y:S01]  /*01b0*/  LDCU UR6, c[0x0][0x360] ;  /* 0x00006c00ff0677ac */ /* 0x000e620008000800 */
[----:B------:R-:W-:Y:S01]  /*01c0*/  HFMA2 R13, -RZ, RZ, 0, 0 ;  /* 0x00000000ff0d7431 */ /* 0x000fe200000001ff */
[----:B------:R-:W2:Y:S04]  /*01d0*/  LDCU UR7, c[0x0][0x394] ;  /* 0x00007280ff0777ac */ /* 0x000ea80008000800 */
[----:B------:R-:W3:Y:S01]  /*01e0*/  LDC.64 R4, c[0x0][0x388] ;  /* 0x0000e200ff047b82 */ /* 0x000ee20000000a00 */
[----:B------:R-:W4:Y:S01]  /*01f0*/  LDCU UR10, c[0x0][0x394] ;  /* 0x00007280ff0a77ac */ /* 0x000f220008000800 */
[----:B-1----:R-:W-:-:S02]  /*0200*/  UISETP.GE.U32.AND UP0, UPT, UR6, 0x2, UPT ;  /* 0x000000020600788c */ /* 0x002fc4000bf06070 */
[----:B0-----:R-:W-:Y:S01]  /*0210*/  ULEA UR4, UR5, UR4, 0x18 ;  /* 0x0000000405047291 */ /* 0x001fe2000f8ec0ff */
[C---:B--2---:R-:W-:Y:S02]  /*0220*/  ISETP.GE.AND P0, PT, R7.reuse, UR7, PT ;  /* 0x0000000707007c0c */ /* 0x044fe4000bf06270 */
[----:B----4-:R-:W-:-:S03]  /*0230*/  ISETP.GE.AND P1, PT, R7, UR10, PT ;  /* 0x0000000a07007c0c */ /* 0x010fc6000bf26270 */
[----:B------:R-:W-:Y:S01]  /*0240*/  LEA R0, R7, UR4, 0x2 ;  /* 0x0000000407007c11 */ /* 0x000fe2000f8e10ff */
[----:B---3--:R-:W-:-:S04]  /*0250*/  IMAD.WIDE R4, R9, 0x4, R4 ;  /* 0x0000000409047825 */ /* 0x008fc800078e0204 */
[----:B------:R0:W-:Y:S01]  /*0260*/  STS [R0], R11 ;  /* 0x0000000b00007388 */ /* 0x0001e20000000800 */
[----:B------:R-:W-:Y:S06]  /*0270*/  BAR.SYNC.DEFER_BLOCKING 0x0 ;  /* 0x0000000000007b1d */ /* 0x000fec0000010000 */
[----:B------:R-:W-:Y:S05]  /*0280*/  BRA.U !UP0, `(.L_x_14) ;  /* 0x0000000108307547 */ /* 0x000fea000b800000 */
[----:B------:R-:W-:-:S07]  /*0290*/  IMAD.U32 R6, RZ, RZ, UR6 ;  /* 0x00000006ff067e24 */ /* 0x000fce000f8e00ff */
.L_x_15:
[----:B------:R-:W-:-:S04]  /*02a0*/  SHF.R.U32.HI R10, RZ, 0x1, R6 ;  /* 0x00000001ff0a7819 */ /* 0x000fc80000011606 */
[----:B------:R-:W-:-:S13]  /*02b0*/  ISETP.GE.U32.AND P2, PT, R7, R10, PT ;  /* 0x0000000a0700720c */ /* 0x000fda0003f46070 */
[----:B------:R-:W-:Y:S01]  /*02c0*/  @!P2 LEA R9, R10, R0, 0x2 ;  /* 0x000000000a09a211 */ /* 0x000fe200078e10ff */
[----:B------:R-:W-:Y:S05]  /*02d0*/  @!P2 LDS R8, [R0] ;  /* 0x000000000008a984 */ /* 0x000fea0000000800 */
[----:B------:R-:W0:Y:S02]  /*02e0*/  @!P2 LDS R9, [R9] ;  /* 0x000000000909a984 */ /* 0x000e240000000800 */
[----:B0-----:R-:W-:-:S05]  /*02f0*/  @!P2 FMNMX R11, R8, R9, !PT ;  /* 0x00000009080ba209 */ /* 0x001fca0007800000 */
[----:B------:R1:W-:Y:S01]  /*0300*/  @!P2 STS [R0], R11 ;  /* 0x0000000b0000a388 */ /* 0x0003e20000000800 */
[----:B------:R-:W-:Y:S01]  /*0310*/  BAR.SYNC.DEFER_BLOCKING 0x0 ;  /* 0x0000000000007b1d */ /* 0x000fe20000010000 */
[----:B------:R-:W-:Y:S01]  /*0320*/  ISETP.GT.U32.AND P2, PT, R6, 0x3, PT ;  /* 0x000000030600780c */ /* 0x000fe20003f44070 */
[----:B------:R-:W-:-:S12]  /*0330*/  IMAD.MOV.U32 R6, RZ, RZ, R10 ;  /* 0x000000ffff067224 */ /* 0x000fd800078e000a */
[----:B-1----:R-:W-:Y:S05]  /*0340*/  @P2 BRA `(.L_x_15) ;  /* 0xfffffffc00d42947 */ /* 0x002fea000383ffff */
.L_x_14:
[----:B------:R-:W-:Y:S04]  /*0350*/  BSSY.RECONVERGENT B0, `(.L_x_16) ;  /* 0x0000016000007945 */ /* 0x000fe80003800200 */
[----:B------:R-:W-:Y:S05]  /*0360*/  @P0 BRA `(.L_x_17) ;  /* 0x0000000000500947 */ /* 0x000fea0003800000 */
[----:B------:R-:W1:Y:S01]  /*0370*/  S2UR UR5, SR_CgaCtaId ;  /* 0x00000000000579c3 */ /* 0x000e620000008800 */
[----:B------:R-:W-:Y:S01]  /*0380*/  UMOV UR4, 0x400 ;  /* 0x0000040000047882 */ /* 0x000fe20000000000 */
[----:B------:R-:W-:Y:S01]  /*0390*/  MOV R13, RZ ;  /* 0x000000ff000d7202 */ /* 0x000fe20000000f00 */
[----:B------:R-:W-:Y:S01]  /*03a0*/  IMAD.MOV.U32 R15, RZ, RZ, R7 ;  /* 0x000000ffff0f7224 */ /* 0x000fe200078e0007 */
[----:B-1----:R-:W-:-:S09]  /*03b0*/  ULEA UR4, UR5, UR4, 0x18 ;  /* 0x0000000405047291 */ /* 0x002fd2000f8ec0ff */
[----:B------:R-:W1:Y:S03]  /*03c0*/  LDS R6, [UR4] ;  /* 0x00000004ff067984 */ /* 0x000e660008000800 */
.L_x_18:
[----:B------:R-:W-:-:S06]  /*03d0*/  IMAD.WIDE R8, R15, 0x4, R2 ;  /* 0x000000040f087825 */ /* 0x000fcc00078e0202 */
[----:B------:R-:W1:Y:S02]  /*03e0*/  LDG.E.CONSTANT R9, desc[UR8][R8.64] ;  /* 0x0000000808097981 */ /* 0x000e64000c1e9900 */
[----:B-12---:R-:W-:-:S04]  /*03f0*/  FADD R10, -R6, R9 ;  /* 0x00000009060a7221 */ /* 0x006fc80000000100 */
[----:B------:R-:W-:Y:S01]  /*0400*/  FMUL R12, R10, 1.4426950216293334961 ;  /* 0x3fb8aa3b0a0c7820 */ /* 0x000fe20000400000 */
[C---:B0-----:R-:W-:Y:S01]  /*0410*/  IMAD.WIDE R10, R15.reuse, 0x4, R4 ;  /* 0x000000040f0a7825 */ /* 0x041fe200078e0204 */
[----:B------:R-:W-:-:S03]  /*0420*/  IADD3 R15, PT, PT, R15, UR6, RZ ;  /* 0x000000060f0f7c10 */ /* 0x000fc6000fffe0ff */
[----:B------:R-:W-:-:S13]  /*0430*/  FSETP.GEU.AND P0, PT, R12, -126, PT ;  /* 0xc2fc00000c00780b */ /* 0x000fda0003f0e000 */
[----:B------:R-:W-:-:S04]  /*0440*/  @!P0 FMUL R12, R12, 0.5 ;  /* 0x3f0000000c0c8820 */ /* 0x000fc80000400000 */
[----:B------:R-:W0:Y:S02]  /*0450*/  MUFU.EX2 R14, R12 ;  /* 0x0000000c000e7308 */ /* 0x000e240000000800 */
[----:B0-----:R-:W-:Y:S01]  /*0460*/  @!P0 FMUL R14, R14, R14 ;  /* 0x0000000e0e0e8220 */ /* 0x001fe20000400000 */
[----:B------:R-:W-:-:S03]  /*0470*/  ISETP.GE.AND P0, PT, R15, UR7, PT ;  /* 0x000000070f007c0c */ /* 0x000fc6000bf06270 */
[----:B------:R-:W-:Y:S01]  /*0480*/  FADD R13, R14, R13 ;  /* 0x0000000d0e0d7221 */ /* 0x000fe20000000000 */
[----:B------:R2:W-:Y:S09]  /*0490*/  STG.E desc[UR8][R10.64], R14 ;  /* 0x0000000e0a007986 */ /* 0x0005f2000c101908 */
[----:B------:R-:W-:Y:S05]  /*04a0*/  @!P0 BRA `(.L_x_18) ;  /* 0xfffffffc00c88947 */ /* 0x000fea000383ffff */
.L_x_17:
[----:B------:R-:W-:Y:S05]  /*04b0*/  BSYNC.RECONVERGENT B0 ;  /* 0x0000000000007941 */ /* 0x000fea0003800200 */
.L_x_16:
[----:B------:R1:W-:Y:S01]  /*04c0*/  STS [R0], R13 ;  /* 0x0000000d00007388 */ /* 0x0003e20000000800 */
[----:B------:R-:W-:Y:S01]  /*04d0*/  UISETP.GE.U32.AND UP0, UPT, UR6, 0x2, UPT ;  /* 0x000000020600788c */ /* 0x000fe2000bf06070 */
[----:B------:R-:W-:Y:S08]  /*04e0*/  BAR.SYNC.DEFER_BLOCKING 0x0 ;  /* 0x0000000000007b1d */ /* 0x000ff00000010000 */
[----:B-1----:R-:W-:Y:S05]  /*04f0*/  BRA.U !UP0, `(.L_x_19) ;  /* 0x0000000108307547 */ /* 0x002fea000b800000 */
[----:B------:R-:W-:-:S07]  /*0500*/  IMAD.U32 R2, RZ, RZ, UR6 ;  /* 0x00000006ff027e24 */ /* 0x000fce000f8e00ff */
.L_x_20:
[----:B------:R-:W-:-:S04]  /*0510*/  SHF.R.U32.HI R8, RZ, 0x1, R2 ;  /* 0x00000001ff087819 */ /* 0x000fc80000011602 */
[----:B------:R-:W-:-:S13]  /*0520*/  ISETP.GE.U32.AND P0, PT, R7, R8, PT ;  /* 0x000000080700720c */ /* 0x000fda0003f06070 */
[----:B------:R-:W-:Y:S01]  /*0530*/  @!P0 LEA R3, R8, R0, 0x2 ;  /* 0x0000000008038211 */ /* 0x000fe200078e10ff */
[----:B------:R-:W-:Y:S05]  /*0540*/  @!P0 LDS R6, [R0] ;  /* 0x0000000000068984 */ /* 0x000fea0000000800 */
[----:B------:R-:W1:Y:S02]  /*0550*/  @!P0 LDS R3, [R3] ;  /* 0x0000000003038984 */ /* 0x000e640000000800 */
[----:B-1----:R-:W-:-:S05]  /*0560*/  @!P0 FADD R9, R3, R6 ;  /* 0x0000000603098221 */ /* 0x002fca0000000000 */
[----:B------:R1:W-:Y:S01]  /*0570*/  @!P0 STS [R0], R9 ;  /* 0x0000000900008388 */ /* 0x0003e20000000800 */
[----:B------:R-:W-:Y:S01]  /*0580*/  BAR.SYNC.DEFER_BLOCKING 0x0 ;  /* 0x0000000000007b1d */ /* 0x000fe20000010000 */
[----:B------:R-:W-:Y:S01]  /*0590*/  ISETP.GT.U32.AND P0, PT, R2, 0x3, PT ;  /* 0x000000030200780c */ /* 0x000fe20003f04070 */
[----:B------:R-:W-:-:S12]  /*05a0*/  IMAD.MOV.U32 R2, RZ, RZ, R8 ;  /* 0x000000ffff027224 */ /* 0x000fd800078e0008 */
[----:B-1----:R-:W-:Y:S05]  /*05b0*/  @P0 BRA `(.L_x_20) ;  /* 0xfffffffc00d40947 */ /* 0x002fea000383ffff */
.L_x_19:
[----:B------:R-:W-:Y:S05]  /*05c0*/  @P1 EXIT ;  /* 0x000000000000194d */ /* 0x000fea0003800000 */
[----:B------:R-:W1:Y:S01]  /*05d0*/  S2UR UR5, SR_CgaCtaId ;  /* 0x00000000000579c3 */ /* 0x000e620000008800 */
[----:B------:R-:W-:Y:S01]  /*05e0*/  UMOV UR4, 0x400 ;  /* 0x0000040000047882 */ /* 0x000fe20000000000 */
[----:B------:R-:W-:Y:S01]  /*05f0*/  HFMA2 R3, -RZ, RZ, 15, 0 ;  /* 0x4b800000ff037431 */ /* 0x000fe200000001ff */
[----:B-1----:R-:W-:-:S09]  /*0600*/  ULEA UR4, UR5, UR4, 0x18 ;  /* 0x0000000405047291 */ /* 0x002fd2000f8ec0ff */
[----:B0-----:R-:W0:Y:S02]  /*0610*/  LDS R0, [UR4] ;  /* 0x00000004ff007984 */ /* 0x001e240008000800 */
[----:B0-----:R-:W-:-:S04]  /*0620*/  FSETP.GEU.AND P0, PT, |R0|, 1.175494350822287508e-38, PT ;  /* 0x008000000000780b */ /* 0x001fc80003f0e200 */
[----:B------:R-:W-:-:S09]  /*0630*/  FSEL R3, R3, 1, !P0 ;  /* 0x3f80000003037808 */ /* 0x000fd20004000000 */
[----:B------:R-:W-:-:S06]  /*0640*/  @!P0 FMUL R0, R0, 16777216 ;  /* 0x4b80000000008820 */ /* 0x000fcc0000400000 */
[----:B------:R-:W0:Y:S02]  /*0650*/  MUFU.RCP R0, R0 ;  /* 0x0000000000007308 */ /* 0x000e240000001000 */
[----:B0-----:R-:W-:-:S07]  /*0660*/  FMUL R6, R0, R3 ;  /* 0x0000000300067220 */ /* 0x001fce0000400000 */
.L_x_21:
[----:B0-----:R-:W-:-:S05]  /*0670*/  IMAD.WIDE R2, R7, 0x4, R4 ;  /* 0x0000000407027825 */ /* 0x001fca00078e0204 */
[----:B------:R-:W3:Y:S01]  /*0680*/  LDG.E R9, desc[UR8][R2.64] ;  /* 0x0000000802097981 */ /* 0x000ee2000c1e1900 */
[----:B------:R-:W-:-:S05]  /*0690*/  VIADD R7, R7, UR6 ;  /* 0x0000000607077c36 */ /* 0x000fca0008000000 */
[----:B------:R-:W-:Y:S01]  /*06a0*/  ISETP.GE.AND P0, PT, R7, UR10, PT ;  /* 0x0000000a07007c0c */ /* 0x000fe2000bf06270 */
[----:B---3--:R-:W-:-:S05]  /*06b0*/  FMUL R9, R6, R9 ;  /* 0x0000000906097220 */ /* 0x008fca0000400000 */
[----:B------:R0:W-:Y:S07]  /*06c0*/  STG.E desc[UR8][R2.64], R9 ;  /* 0x0000000902007986 */ /* 0x0001ee000c101908 */
[----:B------:R-:W-:Y:S05]  /*06d0*/  @!P0 BRA `(.L_x_21) ;  /* 0xfffffffc00e48947 */ /* 0x000fea000383ffff */
[----:B------:R-:W-:Y:S05]  /*06e0*/  EXIT ;  /* 0x000000000000794d */ /* 0x000fea0003800000 */
.L_x_22:
        /* <DEDUP_REMOVED lines=9> */
.L_x_44:


//--------------------- .text._Z19batched_gemv_kernelPKfS0_Pfiii --------------------------
	.section	.text._Z19batched_gemv_kernelPKfS0_Pfiii,"ax",@progbits
	.align	128
        .global         _Z19batched_gemv_kernelPKfS0_Pfiii
        .type           _Z19batched_gemv_kernelPKfS0_Pfiii,@function
        .size           _Z19batched_gemv_kernelPKfS0_Pfiii,(.L_x_45 - _Z19batched_gemv_kernelPKfS0_Pfiii)
        .other          _Z19batched_gemv_kernelPKfS0_Pfiii,@"STO_CUDA_ENTRY STV_DEFAULT"
_Z19batched_gemv_kernelPKfS0_Pfiii:
.text._Z19batched_gemv_kernelPKfS0_Pfiii:
        /* <DEDUP_REMOVED lines=11> */
[----:B------:R-:W-:Y:S01]  /*00b0*/  BSSY.RECONVERGENT B0, `(.L_x_23) ;  /* 0x000006c000007945 */ /* 0x000fe20003800200 */
[----:B------:R-:W2:Y:S05]  /*00c0*/  LDCU.64 UR8, c[0x0][0x358] ;  /* 0x00006b00ff0877ac */ /* 0x000eaa0008000a00 */
[----:B------:R-:W3:Y:S01]  /*00d0*/  LDC R13, c[0x0][0x360] ;  /* 0x0000d800ff0d7b82 */ /* 0x000ee20000000800 */
[C---:B0-----:R-:W-:Y:S01]  /*00e0*/  IMAD R11, R9.reuse, UR7, RZ ;  /* 0x00000007090b7c24 */ /* 0x041fe2000f8e02ff */
[----:B------:R-:W-:-:S03]  /*00f0*/  LOP3.LUT R3, R9, 0x3, RZ, 0xc0, !PT ;  /* 0x0000000309037812 */ /* 0x000fc600078ec0ff */
[----:B------:R-:W-:Y:S01]  /*0100*/  IMAD.WIDE R4, R11, 0x4, RZ ;  /* 0x000000040b047825 */ /* 0x000fe200078e02ff */
[----:B------:R-:W-:Y:S02]  /*0110*/  ISETP.NE.AND P2, PT, R3, RZ, PT ;  /* 0x000000ff0300720c */ /* 0x000fe40003f45270 */
[----:B-1----:R-:W-:-:S04]  /*0120*/  IADD3 R2, P1, PT, R4, UR10, RZ ;  /* 0x0000000a04027c10 */ /* 0x002fc8000ff3e0ff */
[----:B------:R-:W-:Y:S02]  /*0130*/  LOP3.LUT P0, RZ, R2, 0xf, RZ, 0xc0, !PT ;  /* 0x0000000f02ff7812 */ /* 0x000fe4000780c0ff */
[----:B------:R-:W-:-:S11]  /*0140*/  IADD3.X R3, PT, PT, R5, UR11, RZ, P1, !PT ;  /* 0x0000000b05037c10 */ /* 0x000fd60008ffe4ff */
[----:B--23--:R-:W-:Y:S05]  /*0150*/  @!P0 BRA !P2, `(.L_x_24) ;  /* 0x0000000400488947 */ /* 0x00cfea0005000000 */
[----:B------:R-:W-:-:S13]  /*0160*/  ISETP.GE.AND P0, PT, R0, R9, PT ;  /* 0x000000090000720c */ /* 0x000fda0003f06270 */
[----:B------:R-:W-:Y:S05]  /*0170*/  @P0 BRA `(.L_x_25) ;  /* 0x00000004007c0947 */ /* 0x000fea0003800000 */
[----:B------:R-:W0:Y:S01]  /*0180*/  I2F.U32.RP R12, R13 ;  /* 0x0000000d000c7306 */ /* 0x000e220000209000 */
[----:B------:R-:W-:Y:S01]  /*0190*/  IADD3 R8, PT, PT, R0, R13, RZ ;  /* 0x0000000d00087210 */ /* 0x000fe20007ffe0ff */
[----:B------:R-:W-:Y:S01]  /*01a0*/  BSSY.RECONVERGENT B1, `(.L_x_26) ;  /* 0x0000030000017945 */ /* 0x000fe20003800200 */
[----:B------:R-:W-:Y:S02]  /*01b0*/  ISETP.NE.U32.AND P2, PT, R13, RZ, PT ;  /* 0x000000ff0d00720c */ /* 0x000fe40003f45070 */
[CC--:B------:R-:W-:Y:S02]  /*01c0*/  ISETP.GE.U32.AND P0, PT, R8.reuse, R9.reuse, PT ;  /* 0x000000090800720c */ /* 0x0c0fe40003f06070 */
[----:B------:R-:W-:Y:S01]  /*01d0*/  VIMNMX.U32 R15, PT, PT, R8, R9, !PT ;  /* 0x00000009080f7248 */ /* 0x000fe20007fe0000 */
[----:B0-----:R-:W0:Y:S02]  /*01e0*/  MUFU.RCP R12, R12 ;  /* 0x0000000c000c7308 */ /* 0x001e240000001000 */
[----:B0-----:R-:W-:-:S06]  /*01f0*/  IADD3 R6, PT, PT, R12, 0xffffffe, RZ ;  /* 0x0ffffffe0c067810 */ /* 0x001fcc0007ffe0ff */
[----:B------:R0:W1:Y:S02]  /*0200*/  F2I.FTZ.U32.TRUNC.NTZ R7, R6 ;  /* 0x0000000600077305 */ /* 0x000064000021f000 */
[----:B0-----:R-:W-:Y:S01]  /*0210*/  HFMA2 R6, -RZ, RZ, 0, 0 ;  /* 0x00000000ff067431 */ /* 0x001fe200000001ff */
[----:B-1----:R-:W-:-:S05]  /*0220*/  IADD3 R10, PT, PT, RZ, -R7, RZ ;  /* 0x80000007ff0a7210 */ /* 0x002fca0007ffe0ff */
[----:B------:R-:W-:Y:S01]  /*0230*/  IMAD R17, R10, R13, RZ ;  /* 0x0000000d0a117224 */ /* 0x000fe200078e02ff */
[----:B------:R-:W-:-:S03]  /*0240*/  SEL R10, RZ, 0x1, P0 ;  /* 0x00000001ff0a7807 */ /* 0x000fc60000000000 */
[----:B------:R-:W-:Y:S01]  /*0250*/  IMAD.HI.U32 R7, R7, R17, R6 ;  /* 0x0000001107077227 */ /* 0x000fe200078e0006 */
[----:B------:R-:W-:-:S05]  /*0260*/  IADD3 R8, PT, PT, R15, -R8, -R10 ;  /* 0x800000080f087210 */ /* 0x000fca0007ffe80a */
[----:B------:R-:W-:-:S05]  /*0270*/  IMAD.HI.U32 R7, R7, R8, RZ ;  /* 0x0000000807077227 */ /* 0x000fca00078e00ff */
[----:B------:R-:W-:-:S05]  /*0280*/  IADD3 R6, PT, PT, -R7, RZ, RZ ;  /* 0x000000ff07067210 */ /* 0x000fca0007ffe1ff */
[----:B------:R-:W-:-:S05]  /*0290*/  IMAD R8, R13, R6, R8 ;  /* 0x000000060d087224 */ /* 0x000fca00078e0208 */
[----:B------:R-:W-:-:S13]  /*02a0*/  ISETP.GE.U32.AND P0, PT, R8, R13, PT ;  /* 0x0000000d0800720c */ /* 0x000fda0003f06070 */
[-C--:B------:R-:W-:Y:S02]  /*02b0*/  @P0 IADD3 R8, PT, PT, R8, -R13.reuse, RZ ;  /* 0x8000000d08080210 */ /* 0x080fe40007ffe0ff */
[----:B------:R-:W-:Y:S02]  /*02c0*/  @P0 IADD3 R7, PT, PT, R7, 0x1, RZ ;  /* 0x0000000107070810 */ /* 0x000fe40007ffe0ff */
[----:B------:R-:W-:-:S13]  /*02d0*/  ISETP.GE.U32.AND P1, PT, R8, R13, PT ;  /* 0x0000000d0800720c */ /* 0x000fda0003f26070 */
[----:B------:R-:W-:Y:S02]  /*02e0*/  @P1 IADD3 R7, PT, PT, R7, 0x1, RZ ;  /* 0x0000000107071810 */ /* 0x000fe40007ffe0ff */
[----:B------:R-:W-:-:S04]  /*02f0*/  @!P2 LOP3.LUT R7, RZ, R13, RZ, 0x33, !PT ;  /* 0x0000000dff07a212 */ /* 0x000fc800078e33ff */
[----:B------:R-:W-:-:S04]  /*0300*/  IADD3 R7, PT, PT, R10, R7, RZ ;  /* 0x000000070a077210 */ /* 0x000fc80007ffe0ff */
[C---:B------:R-:W-:Y:S02]  /*0310*/  LOP3.LUT R6, R7.reuse, 0x3, RZ, 0xc0, !PT ;  /* 0x0000000307067812 */ /* 0x040fe400078ec0ff */
[----:B------:R-:W-:Y:S02]  /*0320*/  ISETP.GE.U32.AND P0, PT, R7, 0x3, PT ;  /* 0x000000030700780c */ /* 0x000fe40003f06070 */
[----:B------:R-:W-:Y:S02]  /*0330*/  ISETP.NE.AND P1, PT, R6, 0x3, PT ;  /* 0x000000030600780c */ /* 0x000fe40003f25270 */
[----:B------:R-:W-:-:S11]  /*0340*/  MOV R6, R0 ;  /* 0x0000000000067202 */ /* 0x000fd60000000f00 */
[----:B------:R-:W-:Y:S05]  /*0350*/  @!P1 BRA `(.L_x_27) ;  /* 0x0000000000509947 */ /* 0x000fea0003800000 */
[----:B------:R-:W0:Y:S01]  /*0360*/  S2UR UR5, SR_CgaCtaId ;  /* 0x00000000000579c3 */ /* 0x000e220000008800 */
[----:B------:R-:W-:Y:S01]  /*0370*/  IADD3 R7, PT, PT, R7, 0x1, RZ ;  /* 0x0000000107077810 */ /* 0x000fe20007ffe0ff */
[----:B------:R-:W-:Y:S01]  /*0380*/  IMAD.WIDE.U32 R4, R0, 0x4, R4 ;  /* 0x0000000400047825 */ /* 0x000fe200078e0004 */
[----:B------:R-:W-:Y:S02]  /*0390*/  UMOV UR4, 0x400 ;  /* 0x0000040000047882 */ /* 0x000fe40000000000 */
[----:B------:R-:W-:Y:S02]  /*03a0*/  LOP3.LUT R7, R7, 0x3, RZ, 0xc0, !PT ;  /* 0x0000000307077812 */ /* 0x000fe400078ec0ff */
[----:B------:R-:W-:-:S03]  /*03b0*/  IADD3 R4, P1, PT, R4, UR10, RZ ;  /* 0x0000000a04047c10 */ /* 0x000fc6000ff3e0ff */
[----:B------:R-:W-:Y:S01]  /*03c0*/  IMAD R6, R7, R13, R0 ;  /* 0x0000000d07067224 */ /* 0x000fe200078e0200 */
[----:B------:R-:W-:Y:S02]  /*03d0*/  IADD3.X R5, PT, PT, R5, UR11, RZ, P1, !PT ;  /* 0x0000000b05057c10 */ /* 0x000fe40008ffe4ff */
[----:B------:R-:W-:Y:S01]  /*03e0*/  IADD3 R7, PT, PT, -R7, RZ, RZ ;  /* 0x000000ff07077210 */ /* 0x000fe20007ffe1ff */
[----:B0-----:R-:W-:-:S06]  /*03f0*/  ULEA UR4, UR5, UR4, 0x18 ;  /* 0x0000000405047291 */ /* 0x001fcc000f8ec0ff */
[----:B------:R-:W-:-:S07]  /*0400*/  LEA R8, R0, UR4, 0x2 ;  /* 0x0000000400087c11 */ /* 0x000fce000f8e10ff */
.L_x_28:
[----:B------:R-:W-:Y:S02]  /*0410*/  MOV R14, R4 ;  /* 0x00000004000e7202 */ /* 0x000fe40000000f00 */
[----:B------:R-:W-:-:S05]  /*0420*/  MOV R15, R5 ;  /* 0x00000005000f7202 */ /* 0x000fca0000000f00 */
[----:B------:R-:W2:Y:S01]  /*0430*/  LDG.E.CONSTANT R17, desc[UR8][R14.64] ;  /* 0x000000080e117981 */ /* 0x000ea2000c1e9900 */
[----:B------:R-:W-:Y:S01]  /*0440*/  IADD3 R7, PT, PT, R7, 0x1, RZ ;  /* 0x0000000107077810 */ /* 0x000fe20007ffe0ff */
[----:B------:R-:W-:-:S03]  /*0450*/  IMAD.WIDE.U32 R4, R13, 0x4, R14 ;  /* 0x000000040d047825 */ /* 0x000fc600078e000e */
[----:B------:R-:W-:Y:S01]  /*0460*/  ISETP.NE.AND P1, PT, R7, RZ, PT ;  /* 0x000000ff0700720c */ /* 0x000fe20003f25270 */
[----:B--2---:R0:W-:Y:S02]  /*0470*/  STS [R8], R17 ;  /* 0x0000001108007388 */ /* 0x0041e40000000800 */
[----:B0-----:R-:W-:-:S10]  /*0480*/  LEA R8, R13, R8, 0x2 ;  /* 0x000000080d087211 */ /* 0x001fd400078e10ff */
[----:B------:R-:W-:Y:S05]  /*0490*/  @P1 BRA `(.L_x_28) ;  /* 0xfffffffc00dc1947 */ /* 0x000fea000383ffff */
.L_x_27:
[----:B------:R-:W-:Y:S05]  /*04a0*/  BSYNC.RECONVERGENT B1 ;  /* 0x0000000000017941 */ /* 0x000fea0003800200 */
.L_x_26:
[----:B------:R-:W-:Y:S05]  /*04b0*/  @!P0 BRA `(.L_x_25) ;  /* 0x0000000000ac8947 */ /* 0x000fea0003800000 */
[----:B------:R-:W0:Y:S01]  /*04c0*/  S2R R5, SR_CgaCtaId ;  /* 0x0000000000057919 */ /* 0x000e220000008800 */
[----:B------:R-:W-:Y:S01]  /*04d0*/  MOV R4, 0x400 ;  /* 0x0000040000047802 */ /* 0x000fe20000000f00 */
[----:B------:R-:W-:Y:S03]  /*04e0*/  BSSY.RECONVERGENT B1, `(.L_x_29) ;  /* 0x0000018000017945 */ /* 0x000fe60003800200 */
[----:B0-----:R-:W-:-:S07]  /*04f0*/  LEA R23, R5, R4, 0x18 ;  /* 0x0000000405177211 */ /* 0x001fce00078ec0ff */
.L_x_30:
[----:B0-----:R-:W-:Y:S01]  /*0500*/  IADD3 R18, PT, PT, R13, R6, RZ ;  /* 0x000000060d127210 */ /* 0x001fe20007ffe0ff */
[----:B------:R-:W-:-:S03]  /*0510*/  IMAD.WIDE.U32 R14, R6, 0x4, R2 ;  /* 0x00000004060e7825 */ /* 0x000fc600078e0002 */
[CC--:B------:R-:W-:Y:S01]  /*0520*/  IADD3 R20, PT, PT, R18.reuse, R13.reuse, RZ ;  /* 0x0000000d12147210 */ /* 0x0c0fe20007ffe0ff */
[--C-:B------:R-:W-:Y:S02]  /*0530*/  IMAD.WIDE.U32 R18, R18, 0x4, R2.reuse ;  /* 0x0000000412127825 */ /* 0x100fe400078e0002 */
[----:B------:R-:W2:Y:S01]  /*0540*/  LDG.E.CONSTANT R14, desc[UR8][R14.64] ;  /* 0x000000080e0e7981 */ /* 0x000ea2000c1e9900 */
[C---:B------:R-:W-:Y:S01]  /*0550*/  IADD3 R12, PT, PT, R20.reuse, R13, RZ ;  /* 0x0000000d140c7210 */ /* 0x040fe20007ffe0ff */
[--C-:B------:R-:W-:Y:S02]  /*0560*/  IMAD.WIDE.U32 R20, R20, 0x4, R2.reuse ;  /* 0x0000000414147825 */ /* 0x100fe400078e0002 */
[----:B------:R-:W3:Y:S02]  /*0570*/  LDG.E.CONSTANT R18, desc[UR8][R18.64] ;  /* 0x0000000812127981 */ /* 0x000ee4000c1e9900 */
[----:B------:R-:W-:Y:S02]  /*0580*/  IMAD.WIDE.U32 R4, R12, 0x4, R2 ;  /* 0x000000040c047825 */ /* 0x000fe400078e0002 */
[----:B------:R-:W4:Y:S04]  /*0590*/  LDG.E.CONSTANT R20, desc[UR8][R20.64] ;  /* 0x0000000814147981 */ /* 0x000f28000c1e9900 */
[----:B------:R-:W5:Y:S01]  /*05a0*/  LDG.E.CONSTANT R4, desc[UR8][R4.64] ;  /* 0x0000000804047981 */ /* 0x000f62000c1e9900 */
[----:B------:R-:W-:-:S04]  /*05b0*/  LEA R7, R6, R23, 0x2 ;  /* 0x0000001706077211 */ /* 0x000fc800078e10ff */
[----:B------:R-:W-:-:S04]  /*05c0*/  LEA R8, R13, R7, 0x2 ;  /* 0x000000070d087211 */ /* 0x000fc800078e10ff */
[----:B------:R-:W-:-:S04]  /*05d0*/  LEA R10, R13, R8, 0x2 ;  /* 0x000000080d0a7211 */ /* 0x000fc800078e10ff */
[----:B------:R-:W-:Y:S02]  /*05e0*/  LEA R17, R13, R10, 0x2 ;  /* 0x0000000a0d117211 */ /* 0x000fe400078e10ff */
[----:B------:R-:W-:-:S04]  /*05f0*/  IADD3 R6, PT, PT, R12, R13, RZ ;  /* 0x0000000d0c067210 */ /* 0x000fc80007ffe0ff */
[----:B------:R-:W-:Y:S01]  /*0600*/  ISETP.GE.AND P0, PT, R6, R9, PT ;  /* 0x000000090600720c */ /* 0x000fe20003f06270 */
[----:B--2---:R0:W-:Y:S04]  /*0610*/  STS [R7], R14 ;  /* 0x0000000e07007388 */ /* 0x0041e80000000800 */
[----:B---3--:R0:W-:Y:S04]  /*0620*/  STS [R8], R18 ;  /* 0x0000001208007388 */ /* 0x0081e80000000800 */
[----:B----4-:R0:W-:Y:S04]  /*0630*/  STS [R10], R20 ;  /* 0x000000140a007388 */ /* 0x0101e80000000800 */
[----:B-----5:R0:W-:Y:S01]  /*0640*/  STS [R17], R4 ;  /* 0x0000000411007388 */ /* 0x0201e20000000800 */
[----:B------:R-:W-:Y:S05]  /*0650*/  @!P0 BRA `(.L_x_30) ;  /* 0xfffffffc00a88947 */ /* 0x000fea000383ffff */
[----:B------:R-:W-:Y:S05]  /*0660*/  BSYNC.RECONVERGENT B1 ;  /* 0x0000000000017941 */ /* 0x000fea0003800200 */
.L_x_29:
[----:B------:R-:W-:Y:S05]  /*0670*/  BRA `(.L_x_25) ;  /* 0x00000000003c7947 */ /* 0x000fea0003800000 */
.L_x_24:
[----:B------:R-:W-:-:S04]  /*0680*/  SHF.L.U32 R4, R0, 0x2, RZ ;  /* 0x0000000200047819 */ /* 0x000fc800000006ff */
[----:B------:R-:W-:-:S13]  /*0690*/  ISETP.GE.AND P0, PT, R4, R9, PT ;  /* 0x000000090400720c */ /* 0x000fda0003f06270 */
[----:B------:R-:W-:Y:S05]  /*06a0*/  @P0 BRA `(.L_x_25) ;  /* 0x0000000000300947 */ /* 0x000fea0003800000 */
[----:B------:R-:W0:Y:S01]  /*06b0*/  S2R R5, SR_CgaCtaId ;  /* 0x0000000000057919 */ /* 0x000e220000008800 */
[----:B------:R-:W-:Y:S02]  /*06c0*/  MOV R4, 0x400 ;  /* 0x0000040000047802 */ /* 0x000fe40000000f00 */
[----:B------:R-:W-:Y:S02]  /*06d0*/  MOV R8, R0 ;  /* 0x0000000000087202 */ /* 0x000fe40000000f00 */
[----:B0-----:R-:W-:-:S07]  /*06e0*/  LEA R15, R5, R4, 0x18 ;  /* 0x00000004050f7211 */ /* 0x001fce00078ec0ff */
.L_x_31:
[----:B-1----:R-:W-:-:S06]  /*06f0*/  IMAD.WIDE.U32 R4, R8, 0x10, R2 ;  /* 0x0000001008047825 */ /* 0x002fcc00078e0002 */
[----:B------:R-:W2:Y:S01]  /*0700*/  LDG.E.128.CONSTANT R4, desc[UR8][R4.64] ;  /* 0x0000000804047981 */ /* 0x000ea2000c1e9d00 */
[----:B------:R-:W-:Y:S02]  /*0710*/  LEA R10, R8, R15, 0x4 ;  /* 0x0000000f080a7211 */ /* 0x000fe400078e20ff */
[----:B------:R-:W-:-:S04]  /*0720*/  IADD3 R8, PT, PT, R13, R8, RZ ;  /* 0x000000080d087210 */ /* 0x000fc80007ffe0ff */
[----:B------:R-:W-:-:S04]  /*0730*/  SHF.L.U32 R12, R8, 0x2, RZ ;  /* 0x00000002080c7819 */ /* 0x000fc800000006ff */
[----:B------:R-:W-:Y:S01]  /*0740*/  ISETP.GE.AND P0, PT, R12, R9, PT ;  /* 0x000000090c00720c */ /* 0x000fe20003f06270 */
[----:B--2---:R1:W-:-:S12]  /*0750*/  STS.128 [R10], R4 ;  /* 0x000000040a007388 */ /* 0x0043d80000000c00 */
[----:B------:R-:W-:Y:S05]  /*0760*/  @!P0 BRA `(.L_x_31) ;  /* 0xfffffffc00e08947 */ /* 0x000fea000383ffff */
.L_x_25:
[----:B------:R-:W-:Y:S05]  /*0770*/  BSYNC.RECONVERGENT B0 ;  /* 0x0000000000007941 */ /* 0x000fea0003800200 */
.L_x_23:
[----:B------:R-:W2:Y:S01]  /*0780*/  LDCU.64 UR4, c[0x0][0x380] ;  /* 0x00007000ff0477ac */ /* 0x000ea20008000a00 */
[----:B------:R-:W-:Y:S02]  /*0790*/  IMAD R11, R11, R16, RZ ;  /* 0x000000100b0b7224 */ /* 0x000fe400078e02ff */
[----:B0-----:R-:W-:Y:S01]  /*07a0*/  HFMA2 R17, -RZ, RZ, 0, 0 ;  /* 0x00000000ff117431 */ /* 0x001fe200000001ff */
[----:B------:R-:W-:Y:S01]  /*07b0*/  MOV R19, RZ ;  /* 0x000000ff00137202 */ /* 0x000fe20000000f00 */
[----:B------:R-:W-:Y:S01]  /*07c0*/  BAR.SYNC.DEFER_BLOCKING 0x0 ;  /* 0x0000000000007b1d */ /* 0x000fe20000010000 */
[----:B------:R-:W-:-:S04]  /*07d0*/  IADD3 R2, P0, PT, R11, R0, RZ ;  /* 0x000000000b027210 */ /* 0x000fc80007f1e0ff */
[----:B------:R-:W-:Y:S02]  /*07e0*/  LEA.HI.X.SX32 R11, R11, RZ, 0x1, P0 ;  /* 0x000000ff0b0b7211 */ /* 0x000fe400000f0eff */
[----:B------:R-:W-:Y:S02]  /*07f0*/  ISETP.GE.AND P0, PT, R9, 0x8, PT ;  /* 0x000000080900780c */ /* 0x000fe40003f06270 */
[----:B--2---:R-:W-:-:S04]  /*0800*/  LEA R20, P1, R2, UR4, 0x2 ;  /* 0x0000000402147c11 */ /* 0x004fc8000f8210ff */
[----:B------:R-:W-:-:S07]  /*0810*/  LEA.HI.X R21, R2, UR5, R11, 0x2, P1 ;  /* 0x0000000502157c11 */ /* 0x000fce00088f140b */
[----:B------:R-:W-:Y:S05]  /*0820*/  @!P0 BRA `(.L_x_32) ;  /* 0x0000000c00988947 */ /* 0x000fea0003800000 */
[----:B------:R-:W-:Y:S01]  /*0830*/  IADD3 R18, PT, PT, R9, -0x8, RZ ;  /* 0xfffffff809127810 */ /* 0x000fe20007ffe0ff */
[----:B------:R-:W-:Y:S01]  /*0840*/  UMOV UR4, URZ ;  /* 0x000000ff00047c82 */ /* 0x000fe20008000000 */
[----:B------:R-:W-:Y:S02]  /*0850*/  MOV R19, RZ ;  /* 0x000000ff00137202 */ /* 0x000fe40000000f00 */
[C---:B------:R-:W-:Y:S02]  /*0860*/  ISETP.GE.U32.AND P0, PT, R18.reuse, 0x18, PT ;  /* 0x000000181200780c */ /* 0x040fe40003f06070 */
[----:B------:R-:W-:-:S04]  /*0870*/  LEA.HI R2, R18, 0x1, RZ, 0x1d ;  /* 0x0000000112027811 */ /* 0x000fc800078fe8ff */
[----:B------:R-:W-:-:S07]  /*0880*/  LOP3.LUT P1, R3, R2, 0x3, RZ, 0xc0, !PT ;  /* 0x0000000302037812 */ /* 0x000fce000782c0ff */
[----:B------:R-:W-:Y:S06]  /*0890*/  @!P0 BRA `(.L_x_33) ;  /* 0x0000000400f08947 */ /* 0x000fec0003800000 */
[----:B------:R-:W0:Y:S01]  /*08a0*/  S2UR UR5, SR_CgaCtaId ;  /* 0x00000000000579c3 */ /* 0x000e220000008800 */
[----:B------:R-:W-:Y:S01]  /*08b0*/  LOP3.LUT R17, R2, 0x3ffffffc, RZ, 0xc0, !PT ;  /* 0x3ffffffc02117812 */ /* 0x000fe200078ec0ff */
[----:B------:R-:W-:Y:S01]  /*08c0*/  UMOV UR4, 0x400 ;  /* 0x0000040000047882 */ /* 0x000fe20000000000 */
[----:B------:R-:W-:Y:S01]  /*08d0*/  HFMA2 R19, -RZ, RZ, 0, 0 ;  /* 0x00000000ff137431 */ /* 0x000fe200000001ff */
[----:B------:R-:W-:Y:S02]  /*08e0*/  MOV R2, RZ ;  /* 0x000000ff00027202 */ /* 0x000fe40000000f00 */
[----:B------:R-:W-:Y:S02]  /*08f0*/  IADD3 R17, PT, PT, -R17, RZ, RZ ;  /* 0x000000ff11117210 */ /* 0x000fe40007ffe1ff */
[----:B------:R-:W2:Y:S01]  /*0900*/  LDC R16, c[0x0][0x3a0] ;  /* 0x0000e800ff107b82 */ /* 0x000ea20000000800 */
[----:B0-----:R-:W-:-:S03]  /*0910*/  ULEA UR5, UR5, UR4, 0x18 ;  /* 0x0000000405057291 */ /* 0x001fc6000f8ec0ff */
[----:B------:R-:W-:Y:S01]  /*0920*/  UMOV UR4, URZ ;  /* 0x000000ff00047c82 */ /* 0x000fe20008000000 */
[----:B------:R-:W-:-:S12]  /*0930*/  UIADD3 UR5, UPT, UPT, UR5, 0x40, URZ ;  /* 0x0000004005057890 */ /* 0x000fd8000fffe0ff */
.L_x_34:
[----:B------:R-:W-:Y:S01]  /*0940*/  IMAD.WIDE R24, R2, 0x4, R20 ;  /* 0x0000000402187825 */ /* 0x000fe200078e0214 */
[----:B-1----:R-:W0:Y:S04]  /*0950*/  LDS.128 R4, [UR5+-0x40] ;  /* 0xffffc005ff047984 */ /* 0x002e280008000c00 */
[----:B------:R-:W3:Y:S01]  /*0960*/  LDG.E.CONSTANT R13, desc[UR8][R24.64] ;  /* 0x00000008180d7981 */ /* 0x000ee2000c1e9900 */
[----:B--2---:R-:W-:-:S05]  /*0970*/  IMAD.WIDE R26, R16, 0x4, R24 ;  /* 0x00000004101a7825 */ /* 0x004fca00078e0218 */
[----:B------:R1:W0:Y:S01]  /*0980*/  LDG.E.CONSTANT R12, desc[UR8][R26.64] ;  /* 0x000000081a0c7981 */ /* 0x000222000c1e9900 */
[----:B------:R-:W-:-:S05]  /*0990*/  IMAD.WIDE R28, R16, 0x4, R26 ;  /* 0x00000004101c7825 */ /* 0x000fca00078e021a */
[----:B------:R-:W2:Y:S01]  /*09a0*/  LDG.E.CONSTANT R11, desc[UR8][R28.64] ;  /* 0x000000081c0b7981 */ /* 0x000ea2000c1e9900 */
[----:B------:R-:W-:-:S05]  /*09b0*/  IMAD.WIDE R30, R16, 0x4, R28 ;  /* 0x00000004101e7825 */ /* 0x000fca00078e021c */
[----:B------:R4:W5:Y:S01]  /*09c0*/  LDG.E.CONSTANT R10, desc[UR8][R30.64] ;  /* 0x000000081e0a7981 */ /* 0x000962000c1e9900 */
[----:B------:R-:W-:-:S05]  /*09d0*/  IMAD.WIDE R22, R16, 0x4, R30 ;  /* 0x0000000410167825 */ /* 0x000fca00078e021e */
[----:B------:R-:W5:Y:S01]  /*09e0*/  LDG.E.CONSTANT R9, desc[UR8][R22.64] ;  /* 0x0000000816097981 */ /* 0x000f62000c1e9900 */
[----:B------:R-:W-:-:S05]  /*09f0*/  IMAD.WIDE R14, R16, 0x4, R22 ;  /* 0x00000004100e7825 */ /* 0x000fca00078e0216 */
[----:B------:R-:W5:Y:S01]  /*0a00*/  LDG.E.CONSTANT R8, desc[UR8][R14.64] ;  /* 0x000000080e087981 */ /* 0x000f62000c1e9900 */
[----:B------:R-:W-:-:S04]  /*0a10*/  IMAD.WIDE R34, R16, 0x4, R14 ;  /* 0x0000000410227825 */ /* 0x000fc800078e020e */
[----:B-1----:R-:W-:-:S04]  /*0a20*/  IMAD.WIDE R26, R16, 0x4, R34 ;  /* 0x00000004101a7825 */ /* 0x002fc800078e0222 */
[----:B------:R-:W-:-:S04]  /*0a30*/  IMAD.WIDE R24, R16, 0x4, R26 ;  /* 0x0000000410187825 */ /* 0x000fc800078e021a */
[C---:B------:R-:W-:Y:S02]  /*0a40*/  IMAD.WIDE R36, R16.reuse, 0x4, R24 ;  /* 0x0000000410247825 */ /* 0x040fe400078e0218 */
[----:B------:R-:W5:Y:S02]  /*0a50*/  LDG.E.CONSTANT R25, desc[UR8][R24.64] ;  /* 0x0000000818197981 */ /* 0x000f64000c1e9900 */
[----:B------:R-:W-:-:S05]  /*0a60*/  IMAD.WIDE R32, R16, 0x4, R36 ;  /* 0x0000000410207825 */ /* 0x000fca00078e0224 */
[----:B------:R-:W5:Y:S01]  /*0a70*/  LDG.E.CONSTANT R15, desc[UR8][R32.64] ;  /* 0x00000008200f7981 */ /* 0x000f62000c1e9900 */
[----:B----4-:R-:W-:-:S05]  /*0a80*/  IMAD.WIDE R30, R16, 0x4, R32 ;  /* 0x00000004101e7825 */ /* 0x010fca00078e0220 */
[----:B------:R-:W4:Y:S01]  /*0a90*/  LDG.E.CONSTANT R22, desc[UR8][R30.64] ;  /* 0x000000081e167981 */ /* 0x000f22000c1e9900 */
[----:B0-----:R-:W-:-:S03]  /*0aa0*/  FMUL R5, R5, R12 ;  /* 0x0000000c05057220 */ /* 0x001fc60000400000 */
[----:B------:R-:W4:Y:S01]  /*0ab0*/  LDG.E.CONSTANT R12, desc[UR8][R36.64] ;  /* 0x00000008240c7981 */ /* 0x000f22000c1e9900 */
[----:B---3--:R-:W-:-:S03]  /*0ac0*/  FFMA R5, R4, R13, R5 ;  /* 0x0000000d04057223 */ /* 0x008fc60000000005 */
[----:B------:R-:W3:Y:S01]  /*0ad0*/  LDG.E.CONSTANT R13, desc[UR8][R34.64] ;  /* 0x00000008220d7981 */ /* 0x000ee2000c1e9900 */
[----:B--2---:R-:W-:-:S04]  /*0ae0*/  FFMA R6, R6, R11, R5 ;  /* 0x0000000b06067223 */ /* 0x004fc80000000005 */
[----:B-----5:R-:W-:Y:S02]  /*0af0*/  FFMA R11, R7, R10, R6 ;  /* 0x0000000a070b7223 */ /* 0x020fe40000000006 */
[----:B------:R-:W0:Y:S01]  /*0b00*/  LDS.128 R4, [UR5+-0x30] ;  /* 0xffffd005ff047984 */ /* 0x000e220008000c00 */
[----:B------:R-:W-:-:S05]  /*0b10*/  IMAD.WIDE R28, R16, 0x4, R30 ;  /* 0x00000004101c7825 */ /* 0x000fca00078e021e */
[----:B------:R1:W2:Y:S01]  /*0b20*/  LDG.E.CONSTANT R23, desc[UR8][R28.64] ;  /* 0x000000081c177981 */ /* 0x0002a2000c1e9900 */
[----:B0-----:R-:W-:Y:S01]  /*0b30*/  FFMA R10, R4, R9, R11 ;  /* 0x00000009040a7223 */ /* 0x001fe2000000000b */
[----:B-1----:R-:W-:Y:S02]  /*0b40*/  IMAD.WIDE R28, R16, 0x4, R28 ;  /* 0x00000004101c7825 */ /* 0x002fe400078e021c */
[----:B------:R-:W5:Y:S02]  /*0b50*/  LDG.E.CONSTANT R4, desc[UR8][R26.64] ;  /* 0x000000081a047981 */ /* 0x000f64000c1e9900 */
[----:B------:R-:W-:Y:S02]  /*0b60*/  FFMA R5, R5, R8, R10 ;  /* 0x0000000805057223 */ /* 0x000fe4000000000a */
[----:B------:R-:W4:Y:S04]  /*0b70*/  LDS.128 R8, [UR5+-0x20] ;  /* 0xffffe005ff087984 */ /* 0x000f280008000c00 */
[----:B------:R-:W5:Y:S01]  /*0b80*/  LDG.E.CONSTANT R26, desc[UR8][R28.64] ;  /* 0x000000081c1a7981 */ /* 0x000f62000c1e9900 */
[----:B----4-:R-:W-:-:S04]  /*0b90*/  FMUL R9, R9, R12 ;  /* 0x0000000c09097220 */ /* 0x010fc80000400000 */
[----:B------:R-:W-:Y:S01]  /*0ba0*/  FFMA R9, R8, R25, R9 ;  /* 0x0000001908097223 */ /* 0x000fe20000000009 */
[----:B------:R-:W-:-:S04]  /*0bb0*/  IMAD.WIDE R24, R16, 0x4, R28 ;  /* 0x0000000410187825 */ /* 0x000fc800078e021c */
[----:B------:R-:W-:Y:S02]  /*0bc0*/  FFMA R10, R10, R15, R9 ;  /* 0x0000000f0a0a7223 */ /* 0x000fe40000000009 */
[----:B------:R0:W4:Y:S01]  /*0bd0*/  LDG.E.CONSTANT R9, desc[UR8][R24.64] ;  /* 0x0000000818097981 */ /* 0x000122000c1e9900 */
[----:B---3--:R-:W-:Y:S01]  /*0be0*/  FFMA R6, R6, R13, R5 ;  /* 0x0000000d06067223 */ /* 0x008fe20000000005 */
[----:B------:R-:W-:Y:S02]  /*0bf0*/  FFMA R5, R11, R22, R10 ;  /* 0x000000160b057223 */ /* 0x000fe4000000000a */
[----:B------:R-:W2:Y:S01]  /*0c00*/  LDS.128 R12, [UR5+-0x10] ;  /* 0xfffff005ff0c7984 */ /* 0x000ea20008000c00 */
[----:B0-----:R-:W-:-:S04]  /*0c10*/  IMAD.WIDE R24, R16, 0x4, R24 ;  /* 0x0000000410187825 */ /* 0x001fc800078e0218 */
[C---:B------:R-:W-:Y:S02]  /*0c20*/  IMAD.WIDE R10, R16.reuse, 0x4, R24 ;  /* 0x00000004100a7825 */ /* 0x040fe400078e0218 */
[----:B------:R-:W3:Y:S02]  /*0c30*/  LDG.E.CONSTANT R24, desc[UR8][R24.64] ;  /* 0x0000000818187981 */ /* 0x000ee4000c1e9900 */
[C---:B------:R-:W-:Y:S02]  /*0c40*/  IMAD.WIDE R28, R16.reuse, 0x4, R10 ;  /* 0x00000004101c7825 */ /* 0x040fe400078e020a */
[----:B------:R-:W3:Y:S04]  /*0c50*/  LDG.E.CONSTANT R11, desc[UR8][R10.64] ;  /* 0x000000080a0b7981 */ /* 0x000ee8000c1e9900 */
[----:B------:R0:W3:Y:S02]  /*0c60*/  LDG.E.CONSTANT R22, desc[UR8][R28.64] ;  /* 0x000000081c167981 */ /* 0x0000e4000c1e9900 */
[----:B0-----:R-:W-:-:S05]  /*0c70*/  IMAD.WIDE R28, R16, 0x4, R28 ;  /* 0x00000004101c7825 */ /* 0x001fca00078e021c */
[----:B------:R0:W3:Y:S02]  /*0c80*/  LDG.E.CONSTANT R25, desc[UR8][R28.64] ;  /* 0x000000081c197981 */ /* 0x0000e4000c1e9900 */
[----:B0-----:R-:W-:-:S05]  /*0c90*/  IMAD.WIDE R28, R16, 0x4, R28 ;  /* 0x00000004101c7825 */ /* 0x001fca00078e021c */
[----:B------:R-:W3:Y:S01]  /*0ca0*/  LDG.E.CONSTANT R10, desc[UR8][R28.64] ;  /* 0x000000081c0a7981 */ /* 0x000ee2000c1e9900 */
[----:B--2---:R-:W-:Y:S01]  /*0cb0*/  FFMA R8, R12, R23, R5 ;  /* 0x000000170c087223 */ /* 0x004fe20000000005 */
[----:B-----5:R-:W-:Y:S02]  /*0cc0*/  FFMA R12, R7, R4, R6 ;  /* 0x00000004070c7223 */ /* 0x020fe40000000006 */
[----:B------:R-:W3:Y:S01]  /*0cd0*/  LDS.128 R4, [UR5] ;  /* 0x00000005ff047984 */ /* 0x000ee20008000c00 */
[----:B------:R-:W-:Y:S01]  /*0ce0*/  FFMA R13, R13, R26, R8 ;  /* 0x0000001a0d0d7223 */ /* 0x000fe20000000008 */
[----:B------:R-:W-:-:S04]  /*0cf0*/  IMAD.WIDE R26, R16, 0x4, R28 ;  /* 0x00000004101a7825 */ /* 0x000fc800078e021c */
[----:B----4-:R-:W-:Y:S02]  /*0d00*/  FFMA R14, R14, R9, R13 ;  /* 0x000000090e0e7223 */ /* 0x010fe4000000000d */
[----:B------:R0:W2:Y:S02]  /*0d10*/  LDG.E.CONSTANT R9, desc[UR8][R26.64] ;  /* 0x000000081a097981 */ /* 0x0000a4000c1e9900 */
[----:B0-----:R-:W-:-:S05]  /*0d20*/  IMAD.WIDE R26, R16, 0x4, R26 ;  /* 0x00000004101a7825 */ /* 0x001fca00078e021a */
[----:B------:R-:W4:Y:S01]  /*0d30*/  LDG.E.CONSTANT R8, desc[UR8][R26.64] ;  /* 0x000000081a087981 */ /* 0x000f22000c1e9900 */
[----:B------:R-:W-:-:S04]  /*0d40*/  IMAD.WIDE R28, R16, 0x4, R26 ;  /* 0x00000004101c7825 */ /* 0x000fc800078e021a */
[----:B---3--:R-:W-:Y:S01]  /*0d50*/  FMUL R5, R5, R22 ;  /* 0x0000001605057220 */ /* 0x008fe20000400000 */
[----:B------:R-:W-:-:S04]  /*0d60*/  IMAD.WIDE R22, R16, 0x4, R28 ;  /* 0x0000000410167825 */ /* 0x000fc800078e021c */
[----:B------:R-:W-:Y:S01]  /*0d70*/  FFMA R15, R15, R24, R14 ;  /* 0x000000180f0f7223 */ /* 0x000fe2000000000e */
[----:B------:R-:W3:Y:S01]  /*0d80*/  LDG.E.CONSTANT R13, desc[UR8][R28.64] ;  /* 0x000000081c0d7981 */ /* 0x000ee2000c1e9900 */
[----:B------:R-:W-:Y:S01]  /*0d90*/  FFMA R5, R4, R11, R5 ;  /* 0x0000000b04057223 */ /* 0x000fe20000000005 */
[----:B------:R-:W-:Y:S02]  /*0da0*/  IMAD.WIDE R30, R16, 0x4, R22 ;  /* 0x00000004101e7825 */ /* 0x000fe400078e0216 */
[----:B------:R-:W5:Y:S04]  /*0db0*/  LDG.E.CONSTANT R22, desc[UR8][R22.64] ;  /* 0x0000000816167981 */ /* 0x000f68000c1e9900 */
[----:B------:R-:W3:Y:S01]  /*0dc0*/  LDG.E.CONSTANT R27, desc[UR8][R30.64] ;  /* 0x000000081e1b7981 */ /* 0x000ee2000c1e9900 */
[----:B------:R-:W-:Y:S01]  /*0dd0*/  FFMA R6, R6, R25, R5 ;  /* 0x0000001906067223 */ /* 0x000fe20000000005 */
[----:B------:R-:W-:-:S05]  /*0de0*/  IMAD.WIDE R24, R16, 0x4, R30 ;  /* 0x0000000410187825 */ /* 0x000fca00078e021e */
[----:B------:R0:W5:Y:S01]  /*0df0*/  LDG.E.CONSTANT R14, desc[UR8][R24.64] ;  /* 0x00000008180e7981 */ /* 0x000162000c1e9900 */
[----:B------:R-:W-:-:S03]  /*0e00*/  FFMA R11, R7, R10, R6 ;  /* 0x0000000a070b7223 */ /* 0x000fc60000000006 */
[----:B------:R-:W2:Y:S01]  /*0e10*/  LDS.128 R4, [UR5+0x10] ;  /* 0x00001005ff047984 */ /* 0x000ea20008000c00 */
[----:B------:R-:W-:-:S04]  /*0e20*/  IMAD.WIDE R32, R16, 0x4, R24 ;  /* 0x0000000410207825 */ /* 0x000fc800078e0218 */
[----:B------:R-:W-:-:S05]  /*0e30*/  IMAD.WIDE R34, R16, 0x4, R32 ;  /* 0x0000000410227825 */ /* 0x000fca00078e0220 */
[----:B------:R-:W3:Y:S01]  /*0e40*/  LDG.E.CONSTANT R31, desc[UR8][R34.64] ;  /* 0x00000008221f7981 */ /* 0x000ee2000c1e9900 */
[----:B0-----:R-:W-:-:S04]  /*0e50*/  IMAD.WIDE R24, R16, 0x4, R34 ;  /* 0x0000000410187825 */ /* 0x001fc800078e0222 */
[----:B--2---:R-:W-:-:S04]  /*0e60*/  FFMA R4, R4, R9, R11 ;  /* 0x0000000904047223 */ /* 0x004fc8000000000b */
[----:B----4-:R-:W-:Y:S02]  /*0e70*/  FFMA R5, R5, R8, R4 ;  /* 0x0000000805057223 */ /* 0x010fe40000000004 */
[----:B------:R-:W5:Y:S02]  /*0e80*/  LDS.128 R8, [UR5+0x20] ;  /* 0x00002005ff087984 */ /* 0x000f640008000c00 */
[----:B-----5:R-:W-:Y:S02]  /*0e90*/  FMUL R37, R9, R14 ;  /* 0x0000000e09257220 */ /* 0x020fe40000400000 */
[----:B------:R0:W2:Y:S02]  /*0ea0*/  LDG.E.CONSTANT R9, desc[UR8][R32.64] ;  /* 0x0000000820097981 */ /* 0x0000a4000c1e9900 */
[----:B---3--:R-:W-:Y:S02]  /*0eb0*/  FFMA R37, R8, R27, R37 ;  /* 0x0000001b08257223 */ /* 0x008fe40000000025 */
[----:B------:R-:W3:Y:S01]  /*0ec0*/  LDG.E.CONSTANT R27, desc[UR8][R24.64] ;  /* 0x00000008181b7981 */ /* 0x000ee2000c1e9900 */
[----:B------:R-:W-:-:S05]  /*0ed0*/  IMAD.WIDE R28, R16, 0x4, R24 ;  /* 0x00000004101c7825 */ /* 0x000fca00078e0218 */
[----:B------:R-:W4:Y:S01]  /*0ee0*/  LDG.E.CONSTANT R4, desc[UR8][R28.64] ;  /* 0x000000081c047981 */ /* 0x000f22000c1e9900 */
[----:B0-----:R-:W-:-:S04]  /*0ef0*/  IMAD.WIDE R32, R16, 0x4, R28 ;  /* 0x0000000410207825 */ /* 0x001fc800078e021c */
[----:B--2---:R-:W-:-:S04]  /*0f00*/  FFMA R10, R10, R9, R37 ;  /* 0x000000090a0a7223 */ /* 0x004fc80000000025 */
[----:B------:R-:W-:Y:S02]  /*0f10*/  FFMA R31, R11, R31, R10 ;  /* 0x0000001f0b1f7223 */ /* 0x000fe4000000000a */
[----:B------:R-:W3:Y:S02]  /*0f20*/  LDS.128 R8, [UR5+0x30] ;  /* 0x00003005ff087984 */ /* 0x000ee40008000c00 */
[----:B---3--:R-:W-:Y:S01]  /*0f30*/  FFMA R8, R8, R27, R31 ;  /* 0x0000001b08087223 */ /* 0x008fe2000000001f */
[----:B------:R-:W-:Y:S01]  /*0f40*/  IMAD.WIDE R26, R16, 0x4, R32 ;  /* 0x00000004101a7825 */ /* 0x000fe200078e0220 */
[----:B------:R-:W2:Y:S05]  /*0f50*/  LDG.E.CONSTANT R31, desc[UR8][R32.64] ;  /* 0x00000008201f7981 */ /* 0x000eaa000c1e9900 */
[----:B------:R-:W3:Y:S01]  /*0f60*/  LDG.E.CONSTANT R26, desc[UR8][R26.64] ;  /* 0x000000081a1a7981 */ /* 0x000ee2000c1e9900 */
[----:B------:R-:W-:Y:S01]  /*0f70*/  IADD3 R17, PT, PT, R17, 0x4, RZ ;  /* 0x0000000411117810 */ /* 0x000fe20007ffe0ff */
[----:B------:R-:W-:-:S03]  /*0f80*/  FADD R12, R12, R19 ;  /* 0x000000130c0c7221 */ /* 0x000fc60000000000 */
[----:B------:R-:W-:Y:S01]  /*0f90*/  ISETP.NE.AND P0, PT, R17, RZ, PT ;  /* 0x000000ff1100720c */ /* 0x000fe20003f05270 */
[----:B------:R-:W-:Y:S01]  /*0fa0*/  FFMA R6, R6, R13, R5 ;  /* 0x0000000d06067223 */ /* 0x000fe20000000005 */
[----:B----4-:R-:W-:Y:S01]  /*0fb0*/  FFMA R9, R9, R4, R8 ;  /* 0x0000000409097223 */ /* 0x010fe20000000008 */
[----:B------:R-:W-:Y:S02]  /*0fc0*/  FADD R12, R12, R15 ;  /* 0x0000000f0c0c7221 */ /* 0x000fe40000000000 */
[----:B------:R-:W-:Y:S01]  /*0fd0*/  FFMA R7, R7, R22, R6 ;  /* 0x0000001607077223 */ /* 0x000fe20000000006 */
[----:B------:R-:W-:Y:S02]  /*0fe0*/  UIADD3 UR4, UPT, UPT, UR4, 0x20, URZ ;  /* 0x0000002004047890 */ /* 0x000fe4000fffe0ff */
[----:B------:R-:W-:Y:S01]  /*0ff0*/  UIADD3 UR5, UPT, UPT, UR5, 0x80, URZ ;  /* 0x0000008005057890 */ /* 0x000fe2000fffe0ff */
[----:B------:R-:W-:Y:S01]  /*1000*/  FADD R7, R12, R7 ;  /* 0x000000070c077221 */ /* 0x000fe20000000000 */
[----:B------:R-:W-:Y:S01]  /*1010*/  LEA R2, R16, R2, 0x5 ;  /* 0x0000000210027211 */ /* 0x000fe200078e28ff */
[----:B--2---:R-:W-:-:S04]  /*1020*/  FFMA R10, R10, R31, R9 ;  /* 0x0000001f0a0a7223 */ /* 0x004fc80000000009 */
[----:B---3--:R-:W-:-:S04]  /*1030*/  FFMA R10, R11, R26, R10 ;  /* 0x0000001a0b0a7223 */ /* 0x008fc8000000000a */
[----:B------:R-:W-:Y:S01]  /*1040*/  FADD R19, R7, R10 ;  /* 0x0000000a07137221 */ /* 0x000fe20000000000 */
[----:B------:R-:W-:Y:S06]  /*1050*/  @P0 BRA `(.L_x_34) ;  /* 0xfffffff800380947 */ /* 0x000fec000383ffff */
.L_x_33:
[----:B------:R-:W-:-:S04]  /*1060*/  LOP3.LUT R17, R18, 0xfffffff8, RZ, 0xc0, !PT ;  /* 0xfffffff812117812 */ /* 0x000fc800078ec0ff */
[----:B------:R-:W-:Y:S01]  /*1070*/  IADD3 R17, PT, PT, R17, 0x8, RZ ;  /* 0x0000000811117810 */ /* 0x000fe20007ffe0ff */
[----:B------:R-:W-:Y:S06]  /*1080*/  @!P1 BRA `(.L_x_32) ;  /* 0x0000000400809947 */ /* 0x000fec0003800000 */
[----:B------:R-:W-:Y:S02]  /*1090*/  ISETP.NE.AND P1, PT, R3, 0x1, PT ;  /* 0x000000010300780c */ /* 0x000fe40003f25270 */
[----:B------:R-:W-:-:S11]  /*10a0*/  LOP3.LUT P0, RZ, R18, 0x8, RZ, 0xc0, !PT ;  /* 0x0000000812ff7812 */ /* 0x000fd6000780c0ff */
[----:B------:R-:W-:Y:S05]  /*10b0*/  @!P1 BRA `(.L_x_35) ;  /* 0x0000000000f09947 */ /* 0x000fea0003800000 */
[----:B------:R-:W-:-:S04]  /*10c0*/  IMAD R9, R16, UR4, RZ ;  /* 0x0000000410097c24 */ /* 0x000fc8000f8e02ff */
[----:B------:R-:W-:-:S05]  /*10d0*/  IMAD.WIDE R8, R9, 0x4, R20 ;  /* 0x0000000409087825 */ /* 0x000fca00078e0214 */
[----:B-1----:R-:W2:Y:S01]  /*10e0*/  LDG.E.CONSTANT R5, desc[UR8][R8.64] ;  /* 0x0000000808057981 */ /* 0x002ea2000c1e9900 */
[----:B------:R-:W-:-:S05]  /*10f0*/  IMAD.WIDE R10, R16, 0x4, R8 ;  /* 0x00000004100a7825 */ /* 0x000fca00078e0208 */
[----:B------:R-:W3:Y:S01]  /*1100*/  LDG.E.CONSTANT R4, desc[UR8][R10.64] ;  /* 0x000000080a047981 */ /* 0x000ee2000c1e9900 */
[----:B------:R-:W-:-:S05]  /*1110*/  IMAD.WIDE R34, R16, 0x4, R10 ;  /* 0x0000000410227825 */ /* 0x000fca00078e020a */
[----:B------:R-:W4:Y:S01]  /*1120*/  LDG.E.CONSTANT R7, desc[UR8][R34.64] ;  /* 0x0000000822077981 */ /* 0x000f22000c1e9900 */
[----:B------:R-:W-:-:S05]  /*1130*/  IMAD.WIDE R32, R16, 0x4, R34 ;  /* 0x0000000410207825 */ /* 0x000fca00078e0222 */
[----:B------:R-:W5:Y:S01]  /*1140*/  LDG.E.CONSTANT R12, desc[UR8][R32.64] ;  /* 0x00000008200c7981 */ /* 0x000f62000c1e9900 */
[----:B------:R-:W-:-:S05]  /*1150*/  IMAD.WIDE R24, R16, 0x4, R32 ;  /* 0x0000000410187825 */ /* 0x000fca00078e0220 */
[----:B------:R-:W5:Y:S01]  /*1160*/  LDG.E.CONSTANT R15, desc[UR8][R24.64] ;  /* 0x00000008180f7981 */ /* 0x000f62000c1e9900 */
[----:B------:R-:W-:-:S04]  /*1170*/  IMAD.WIDE R2, R16, 0x4, R24 ;  /* 0x0000000410027825 */ /* 0x000fc800078e0218 */
[C---:B------:R-:W-:Y:S02]  /*1180*/  IMAD.WIDE R26, R16.reuse, 0x4, R2 ;  /* 0x00000004101a7825 */ /* 0x040fe400078e0202 */
[----:B------:R-:W5:Y:S02]  /*1190*/  LDG.E.CONSTANT R2, desc[UR8][R2.64] ;  /* 0x0000000802027981 */ /* 0x000f64000c1e9900 */
[----:B------:R-:W-:-:S05]  /*11a0*/  IMAD.WIDE R30, R16, 0x4, R26 ;  /* 0x00000004101e7825 */ /* 0x000fca00078e021a */
[----:B------:R-:W5:Y:S01]  /*11b0*/  LDG.E.CONSTANT R18, desc[UR8][R30.64] ;  /* 0x000000081e127981 */ /* 0x000f62000c1e9900 */
[----:B------:R-:W-:-:S03]  /*11c0*/  IMAD.WIDE R28, R16, 0x4, R30 ;  /* 0x00000004101c7825 */ /* 0x000fc600078e021e */
[----:B------:R-:W5:Y:S01]  /*11d0*/  LDG.E.CONSTANT R3, desc[UR8][R26.64] ;  /* 0x000000081a037981 */ /* 0x000f62000c1e9900 */
[----:B------:R-:W-:-:S03]  /*11e0*/  IMAD.WIDE R22, R16, 0x4, R28 ;  /* 0x0000000410167825 */ /* 0x000fc600078e021c */
[----:B------:R-:W5:Y:S04]  /*11f0*/  LDG.E.CONSTANT R29, desc[UR8][R28.64] ;  /* 0x000000081c1d7981 */ /* 0x000f68000c1e9900 */
[----:B------:R-:W5:Y:S01]  /*1200*/  LDG.E.CONSTANT R14, desc[UR8][R22.64] ;  /* 0x00000008160e7981 */ /* 0x000f62000c1e9900 */
[----:B------:R-:W-:-:S05]  /*1210*/  IMAD.WIDE R36, R16, 0x4, R22 ;  /* 0x0000000410247825 */ /* 0x000fca00078e0216 */
[----:B------:R0:W5:Y:S02]  /*1220*/  LDG.E.CONSTANT R13, desc[UR8][R36.64] ;  /* 0x00000008240d7981 */ /* 0x000164000c1e9900 */
[----:B0-----:R-:W-:-:S05]  /*1230*/  IMAD.WIDE R36, R16, 0x4, R36 ;  /* 0x0000000410247825 */ /* 0x001fca00078e0224 */
[----:B------:R-:W5:Y:S01]  /*1240*/  LDG.E.CONSTANT R22, desc[UR8][R36.64] ;  /* 0x0000000824167981 */ /* 0x000f62000c1e9900 */
[----:B------:R-:W-:-:S05]  /*1250*/  IMAD.WIDE R34, R16, 0x4, R36 ;  /* 0x0000000410227825 */ /* 0x000fca00078e0224 */
[----:B------:R-:W5:Y:S01]  /*1260*/  LDG.E.CONSTANT R23, desc[UR8][R34.64] ;  /* 0x0000000822177981 */ /* 0x000f62000c1e9900 */
[----:B------:R-:W-:-:S05]  /*1270*/  IMAD.WIDE R32, R16, 0x4, R34 ;  /* 0x0000000410207825 */ /* 0x000fca00078e0222 */
[----:B------:R-:W5:Y:S01]  /*1280*/  LDG.E.CONSTANT R24, desc[UR8][R32.64] ;  /* 0x0000000820187981 */ /* 0x000f62000c1e9900 */
[----:B------:R-:W-:-:S05]  /*1290*/  IMAD.WIDE R30, R16, 0x4, R32 ;  /* 0x00000004101e7825 */ /* 0x000fca00078e0220 */
[----:B------:R-:W5:Y:S01]  /*12a0*/  LDG.E.CONSTANT R25, desc[UR8][R30.64] ;  /* 0x000000081e197981 */ /* 0x000f62000c1e9900 */
[----:B------:R-:W-:-:S06]  /*12b0*/  IMAD.WIDE R26, R16, 0x4, R30 ;  /* 0x00000004101a7825 */ /* 0x000fcc00078e021e */
[----:B------:R-:W5:Y:S01]  /*12c0*/  LDG.E.CONSTANT R26, desc[UR8][R26.64] ;  /* 0x000000081a1a7981 */ /* 0x000f62000c1e9900 */
[----:B------:R-:W0:Y:S01]  /*12d0*/  S2UR UR6, SR_CgaCtaId ;  /* 0x00000000000679c3 */ /* 0x000e220000008800 */
[----:B------:R-:W-:Y:S02]  /*12e0*/  UMOV UR5, 0x400 ;  /* 0x0000040000057882 */ /* 0x000fe40000000000 */
[----:B0-----:R-:W-:-:S04]  /*12f0*/  ULEA UR5, UR6, UR5, 0x18 ;  /* 0x0000000506057291 */ /* 0x001fc8000f8ec0ff */
[----:B------:R-:W-:-:S09]  /*1300*/  ULEA UR5, UR4, UR5, 0x2 ;  /* 0x0000000504057291 */ /* 0x000fd2000f8e10ff */
[----:B------:R-:W3:Y:S01]  /*1310*/  LDS.128 R8, [UR5] ;  /* 0x00000005ff087984 */ /* 0x000ee20008000c00 */
[----:B------:R-:W-:Y:S01]  /*1320*/  UIADD3 UR4, UPT, UPT, UR4, 0x10, URZ ;  /* 0x0000001004047890 */ /* 0x000fe2000fffe0ff */
[----:B---3--:R-:W-:-:S04]  /*1330*/  FMUL R9, R9, R4 ;  /* 0x0000000409097220 */ /* 0x008fc80000400000 */
[----:B--2---:R-:W-:-:S04]  /*1340*/  FFMA R5, R8, R5, R9 ;  /* 0x0000000508057223 */ /* 0x004fc80000000009 */
[----:B----4-:R-:W-:Y:S02]  /*1350*/  FFMA R10, R10, R7, R5 ;  /* 0x000000070a0a7223 */ /* 0x010fe40000000005 */
[----:B------:R-:W5:Y:S02]  /*1360*/  LDS.128 R4, [UR5+0x20] ;  /* 0x00002005ff047984 */ /* 0x000f640008000c00 */
[----:B-----5:R-:W-:Y:S01]  /*1370*/  FMUL R9, R5, R14 ;  /* 0x0000000e05097220 */ /* 0x020fe20000400000 */
[----:B------:R-:W-:-:S03]  /*1380*/  FFMA R5, R11, R12, R10 ;  /* 0x0000000c0b057223 */ /* 0x000fc6000000000a */
[----:B------:R-:W-:Y:S02]  /*1390*/  FFMA R29, R4, R29, R9 ;  /* 0x0000001d041d7223 */ /* 0x000fe40000000009 */
[----:B------:R-:W0:Y:S02]  /*13a0*/  LDS.128 R8, [UR5+0x10] ;  /* 0x00001005ff087984 */ /* 0x000e240008000c00 */
[----:B------:R-:W-:Y:S01]  /*13b0*/  FFMA R6, R6, R13, R29 ;  /* 0x0000000d06067223 */ /* 0x000fe2000000001d */
[----:B0-----:R-:W-:Y:S02]  /*13c0*/  FFMA R8, R8, R15, R5 ;  /* 0x0000000f08087223 */ /* 0x001fe40000000005 */
[----:B------:R-:W0:Y:S01]  /*13d0*/  LDS.128 R12, [UR5+0x30] ;  /* 0x00003005ff0c7984 */ /* 0x000e220008000c00 */
[----:B------:R-:W-:Y:S01]  /*13e0*/  FFMA R7, R7, R22, R6 ;  /* 0x0000001607077223 */ /* 0x000fe20000000006 */
[----:B------:R-:W-:-:S04]  /*13f0*/  FFMA R9, R9, R2, R8 ;  /* 0x0000000209097223 */ /* 0x000fc80000000008 */
[----:B------:R-:W-:-:S04]  /*1400*/  FFMA R10, R10, R3, R9 ;  /* 0x000000030a0a7223 */ /* 0x000fc80000000009 */
[----:B------:R-:W-:-:S04]  /*1410*/  FFMA R10, R11, R18, R10 ;  /* 0x000000120b0a7223 */ /* 0x000fc8000000000a */
[----:B------:R-:W-:Y:S01]  /*1420*/  FADD R10, R19, R10 ;  /* 0x0000000a130a7221 */ /* 0x000fe20000000000 */
[----:B0-----:R-:W-:-:S04]  /*1430*/  FFMA R12, R12, R23, R7 ;  /* 0x000000170c0c7223 */ /* 0x001fc80000000007 */
[----:B------:R-:W-:-:S04]  /*1440*/  FFMA R13, R13, R24, R12 ;  /* 0x000000180d0d7223 */ /* 0x000fc8000000000c */
[----:B------:R-:W-:-:S04]  /*1450*/  FFMA R14, R14, R25, R13 ;  /* 0x000000190e0e7223 */ /* 0x000fc8000000000d */
[----:B------:R-:W-:-:S04]  /*1460*/  FFMA R15, R15, R26, R14 ;  /* 0x0000001a0f0f7223 */ /* 0x000fc8000000000e */
[----:B------:R-:W-:-:S07]  /*1470*/  FADD R19, R10, R15 ;  /* 0x0000000f0a137221 */ /* 0x000fce0000000000 */
.L_x_35:
[----:B------:R-:W-:Y:S05]  /*1480*/  @P0 BRA `(.L_x_32) ;  /* 0x0000000000800947 */ /* 0x000fea0003800000 */
[----:B-1----:R-:W-:-:S04]  /*1490*/  IMAD R5, R16, UR4, RZ ;  /* 0x0000000410057c24 */ /* 0x002fc8000f8e02ff */
[----:B------:R-:W-:-:S05]  /*14a0*/  IMAD.WIDE R4, R5, 0x4, R20 ;  /* 0x0000000405047825 */ /* 0x000fca00078e0214 */
[----:B------:R-:W2:Y:S01]  /*14b0*/  LDG.E.CONSTANT R3, desc[UR8][R4.64] ;  /* 0x0000000804037981 */ /* 0x000ea2000c1e9900 */
[----:B------:R-:W-:-:S05]  /*14c0*/  IMAD.WIDE R6, R16, 0x4, R4 ;  /* 0x0000000410067825 */ /* 0x000fca00078e0204 */
[----:B------:R0:W3:Y:S01]  /*14d0*/  LDG.E.CONSTANT R2, desc[UR8][R6.64] ;  /* 0x0000000806027981 */ /* 0x0000e2000c1e9900 */
[----:B------:R-:W-:-:S05]  /*14e0*/  IMAD.WIDE R8, R16, 0x4, R6 ;  /* 0x0000000410087825 */ /* 0x000fca00078e0206 */
[----:B------:R-:W4:Y:S01]  /*14f0*/  LDG.E.CONSTANT R13, desc[UR8][R8.64] ;  /* 0x00000008080d7981 */ /* 0x000f22000c1e9900 */
[----:B------:R-:W-:-:S05]  /*1500*/  IMAD.WIDE R10, R16, 0x4, R8 ;  /* 0x00000004100a7825 */ /* 0x000fca00078e0208 */
[----:B------:R1:W5:Y:S01]  /*1510*/  LDG.E.CONSTANT R12, desc[UR8][R10.64] ;  /* 0x000000080a0c7981 */ /* 0x000362000c1e9900 */
[----:B------:R-:W-:-:S05]  /*1520*/  IMAD.WIDE R24, R16, 0x4, R10 ;  /* 0x0000000410187825 */ /* 0x000fca00078e020a */
[----:B------:R-:W5:Y:S01]  /*1530*/  LDG.E.CONSTANT R15, desc[UR8][R24.64] ;  /* 0x00000008180f7981 */ /* 0x000f62000c1e9900 */
[----:B------:R-:W-:-:S05]  /*1540*/  IMAD.WIDE R26, R16, 0x4, R24 ;  /* 0x00000004101a7825 */ /* 0x000fca00078e0218 */
[----:B------:R-:W5:Y:S01]  /*1550*/  LDG.E.CONSTANT R14, desc[UR8][R26.64] ;  /* 0x000000081a0e7981 */ /* 0x000f62000c1e9900 */
[----:B------:R-:W-:-:S04]  /*1560*/  IMAD.WIDE R22, R16, 0x4, R26 ;  /* 0x0000000410167825 */ /* 0x000fc800078e021a */
[----:B------:R-:W-:Y:S02]  /*1570*/  IMAD.WIDE R28, R16, 0x4, R22 ;  /* 0x00000004101c7825 */ /* 0x000fe400078e0216 */
[----:B------:R-:W5:Y:S04]  /*1580*/  LDG.E.CONSTANT R23, desc[UR8][R22.64] ;  /* 0x0000000816177981 */ /* 0x000f68000c1e9900 */
[----:B------:R-:W5:Y:S01]  /*1590*/  LDG.E.CONSTANT R28, desc[UR8][R28.64] ;  /* 0x000000081c1c7981 */ /* 0x000f62000c1e9900 */
[----:B------:R-:W0:Y:S01]  /*15a0*/  S2UR UR6, SR_CgaCtaId ;  /* 0x00000000000679c3 */ /* 0x000e220000008800 */
[----:B------:R-:W-:Y:S02]  /*15b0*/  UMOV UR5, 0x400 ;  /* 0x0000040000057882 */ /* 0x000fe40000000000 */
[----:B0-----:R-:W-:-:S04]  /*15c0*/  ULEA UR5, UR6, UR5, 0x18 ;  /* 0x0000000506057291 */ /* 0x001fc8000f8ec0ff */
[----:B------:R-:W-:-:S09]  /*15d0*/  ULEA UR4, UR4, UR5, 0x2 ;  /* 0x0000000504047291 */ /* 0x000fd2000f8e10ff */
[----:B------:R-:W3:Y:S04]  /*15e0*/  LDS.128 R4, [UR4] ;  /* 0x00000004ff047984 */ /* 0x000ee80008000c00 */
[----:B-1----:R-:W0:Y:S01]  /*15f0*/  LDS.128 R8, [UR4+0x10] ;  /* 0x00001004ff087984 */ /* 0x002e220008000c00 */
[----:B---3--:R-:W-:-:S04]  /*1600*/  FMUL R5, R5, R2 ;  /* 0x0000000205057220 */ /* 0x008fc80000400000 */
[----:B--2---:R-:W-:-:S04]  /*1610*/  FFMA R3, R4, R3, R5 ;  /* 0x0000000304037223 */ /* 0x004fc80000000005 */
[----:B----4-:R-:W-:-:S04]  /*1620*/  FFMA R6, R6, R13, R3 ;  /* 0x0000000d06067223 */ /* 0x010fc80000000003 */
[----:B-----5:R-:W-:-:S04]  /*1630*/  FFMA R7, R7, R12, R6 ;  /* 0x0000000c07077223 */ /* 0x020fc80000000006 */
[----:B0-----:R-:W-:-:S04]  /*1640*/  FFMA R8, R8, R15, R7 ;  /* 0x0000000f08087223 */ /* 0x001fc80000000007 */
[----:B------:R-:W-:-:S04]  /*1650*/  FFMA R9, R9, R14, R8 ;  /* 0x0000000e09097223 */ /* 0x000fc80000000008 */
[----:B------:R-:W-:-:S04]  /*1660*/  FFMA R10, R10, R23, R9 ;  /* 0x000000170a0a7223 */ /* 0x000fc80000000009 */
[----:B------:R-:W-:-:S04]  /*1670*/  FFMA R10, R11, R28, R10 ;  /* 0x0000001c0b0a7223 */ /* 0x000fc8000000000a */
[----:B------:R-:W-:-:S07]  /*1680*/  FADD R19, R19, R10 ;  /* 0x0000000a13137221 */ /* 0x000fce0000000000 */
.L_x_32:
        /* <DEDUP_REMOVED lines=9> */
[----:B-1----:R-:W0:Y:S01]  /*1720*/  S2R R4, SR_CgaCtaId ;  /* 0x0000000000047919 */ /* 0x002e220000008800 */
[----:B------:R-:W-:Y:S02]  /*1730*/  MOV R3, 0x400 ;  /* 0x0000040000037802 */ /* 0x000fe40000000f00 */
[----:B------:R-:W-:-:S04]  /*1740*/  LOP3.LUT R14, R2, 0xfffffff0, RZ, 0xc0, !PT ;  /* 0xfffffff0020e7812 */ /* 0x000fc800078ec0ff */
[----:B------:R-:W-:Y:S02]  /*1750*/  IADD3 R14, PT, PT, -R14, RZ, RZ ;  /* 0x000000ff0e0e7210 */ /* 0x000fe40007ffe1ff */
[----:B0-----:R-:W-:Y:S01]  /*1760*/  LEA R4, R4, R3, 0x18 ;  /* 0x0000000304047211 */ /* 0x001fe200078ec0ff */
[----:B------:R-:W-:-:S03]  /*1770*/  IMAD R3, R17, R16, RZ ;  /* 0x0000001011037224 */ /* 0x000fc600078e02ff */
[----:B------:R-:W-:-:S04]  /*1780*/  LEA R13, R17, R4, 0x2 ;  /* 0x00000004110d7211 */ /* 0x000fc800078e10ff */
[----:B------:R-:W-:-:S07]  /*1790*/  IADD3 R13, PT, PT, R13, 0x20, RZ ;  /* 0x000000200d0d7810 */ /* 0x000fce0007ffe0ff */
.L_x_38:
[----:B------:R-:W-:Y:S01]  /*17a0*/  IMAD.WIDE R26, R3, 0x4, R20 ;  /* 0x00000004031a7825 */ /* 0x000fe200078e0214 */
[----:B------:R-:W0:Y:S04]  /*17b0*/  LDS.128 R4, [R13+-0x20] ;  /* 0xffffe0000d047984 */ /* 0x000e280000000c00 */
[----:B------:R-:W0:Y:S01]  /*17c0*/  LDG.E.CONSTANT R9, desc[UR8][R26.64] ;  /* 0x000000081a097981 */ /* 0x000e22000c1e9900 */
[----:B------:R-:W-:-:S05]  /*17d0*/  IMAD.WIDE R32, R16, 0x4, R26 ;  /* 0x0000000410207825 */ /* 0x000fca00078e021a */
[----:B------:R-:W2:Y:S01]  /*17e0*/  LDG.E.CONSTANT R8, desc[UR8][R32.64] ;  /* 0x0000000820087981 */ /* 0x000ea2000c1e9900 */
        /* <DEDUP_REMOVED lines=8> */
[----:B------:R-:W-:-:S05]  /*1870*/  IMAD.WIDE R36, R16, 0x4, R30 ;  /* 0x0000000410247825 */ /* 0x000fca00078e021e */
[----:B------:R1:W5:Y:S02]  /*1880*/  LDG.E.CONSTANT R27, desc[UR8][R36.64] ;  /* 0x00000008241b7981 */ /* 0x000364000c1e9900 */
[----:B-1----:R-:W-:-:S05]  /*1890*/  IMAD.WIDE R36, R16, 0x4, R36 ;  /* 0x0000000410247825 */ /* 0x002fca00078e0224 */
[----:B------:R-:W5:Y:S01]  /*18a0*/  LDG.E.CONSTANT R28, desc[UR8][R36.64] ;  /* 0x00000008241c7981 */ /* 0x000f62000c1e9900 */
[----:B------:R-:W-:-:S05]  /*18b0*/  IMAD.WIDE R34, R16, 0x4, R36 ;  /* 0x0000000410227825 */ /* 0x000fca00078e0224 */
[----:B------:R-:W5:Y:S01]  /*18c0*/  LDG.E.CONSTANT R25, desc[UR8][R34.64] ;  /* 0x0000000822197981 */ /* 0x000f62000c1e9900 */
[----:B------:R-:W-:-:S04]  /*18d0*/  IMAD.WIDE R32, R16, 0x4, R34 ;  /* 0x0000000410207825 */ /* 0x000fc800078e0222 */
[----:B------:R-:W-:-:S04]  /*18e0*/  IMAD.WIDE R30, R16, 0x4, R32 ;  /* 0x00000004101e7825 */ /* 0x000fc800078e0220 */
[----:B0-----:R-:W-:-:S04]  /*18f0*/  FFMA R9, R4, R9, R19 ;  /* 0x0000000904097223 */ /* 0x001fc80000000013 */
[----:B--2---:R-:W-:Y:S02]  /*1900*/  FFMA R4, R8, R5, R9 ;  /* 0x0000000508047223 */ /* 0x004fe40000000009 */
[----:B------:R-:W5:Y:S02]  /*1910*/  LDS.128 R8, [R13+-0x10] ;  /* 0xfffff0000d087984 */ /* 0x000f640000000c00 */
[----:B---3--:R-:W-:Y:S01]  /*1920*/  FFMA R15, R15, R6, R4 ;  /* 0x000000060f0f7223 */ /* 0x008fe20000000004 */
[----:B------:R-:W-:-:S04]  /*1930*/  IMAD.WIDE R4, R16, 0x4, R30 ;  /* 0x0000000410047825 */ /* 0x000fc800078e021e */
[----:B----4-:R-:W-:Y:S01]  /*1940*/  FFMA R19, R18, R7, R15 ;  /* 0x0000000712137223 */ /* 0x010fe2000000000f */
[C---:B------:R-:W-:Y:S01]  /*1950*/  IMAD.WIDE R6, R16.reuse, 0x4, R4 ;  /* 0x0000000410067825 */ /* 0x040fe200078e0204 */
[----:B------:R-:W2:Y:S04]  /*1960*/  LDG.E.CONSTANT R18, desc[UR8][R32.64] ;  /* 0x0000000820127981 */ /* 0x000ea8000c1e9900 */
[----:B------:R-:W3:Y:S04]  /*1970*/  LDG.E.CONSTANT R15, desc[UR8][R30.64] ;  /* 0x000000081e0f7981 */ /* 0x000ee8000c1e9900 */
[----:B------:R0:W4:Y:S02]  /*1980*/  LDG.E.CONSTANT R22, desc[UR8][R4.64] ;  /* 0x0000000804167981 */ /* 0x000124000c1e9900 */
[----:B0-----:R-:W-:-:S05]  /*1990*/  IMAD.WIDE R4, R16, 0x4, R6 ;  /* 0x0000000410047825 */ /* 0x001fca00078e0206 */
[----:B------:R-:W4:Y:S01]  /*19a0*/  LDG.E.CONSTANT R24, desc[UR8][R4.64] ;  /* 0x0000000804187981 */ /* 0x000f22000c1e9900 */
[----:B-----5:R-:W-:-:S03]  /*19b0*/  FFMA R8, R8, R23, R19 ;  /* 0x0000001708087223 */ /* 0x020fc60000000013 */
[----:B------:R0:W5:Y:S02]  /*19c0*/  LDG.E.CONSTANT R19, desc[UR8][R6.64] ;  /* 0x0000000806137981 */ /* 0x000164000c1e9900 */
[----:B0-----:R-:W-:-:S05]  /*19d0*/  IMAD.WIDE R6, R16, 0x4, R4 ;  /* 0x0000000410067825 */ /* 0x001fca00078e0204 */
[----:B------:R-:W5:Y:S01]  /*19e0*/  LDG.E.CONSTANT R23, desc[UR8][R6.64] ;  /* 0x0000000806177981 */ /* 0x000f62000c1e9900 */
[----:B------:R-:W-:-:S05]  /*19f0*/  IMAD.WIDE R4, R16, 0x4, R6 ;  /* 0x0000000410047825 */ /* 0x000fca00078e0206 */
[----:B------:R0:W5:Y:S04]  /*1a00*/  LDG.E.CONSTANT R26, desc[UR8][R4.64] ;  /* 0x00000008041a7981 */ /* 0x000168000c1e9900 */
[----:B0-----:R-:W0:Y:S01]  /*1a10*/  LDS.128 R4, [R13] ;  /* 0x000000000d047984 */ /* 0x001e220000000c00 */
[----:B------:R-:W-:-:S04]  /*1a20*/  FFMA R8, R29, R9, R8 ;  /* 0x000000091d087223 */ /* 0x000fc80000000008 */
[----:B------:R-:W-:-:S04]  /*1a30*/  FFMA R27, R27, R10, R8 ;  /* 0x0000000a1b1b7223 */ /* 0x000fc80000000008 */
[----:B------:R-:W-:-:S04]  /*1a40*/  FFMA R11, R28, R11, R27 ;  /* 0x0000000b1c0b7223 */ /* 0x000fc8000000001b */
[----:B0-----:R-:W-:Y:S02]  /*1a50*/  FFMA R25, R4, R25, R11 ;  /* 0x0000001904197223 */ /* 0x001fe4000000000b */
[----:B------:R0:W5:Y:S01]  /*1a60*/  LDS.128 R8, [R13+0x10] ;  /* 0x000010000d087984 */ /* 0x0001620000000c00 */
[----:B------:R-:W-:-:S04]  /*1a70*/  IADD3 R14, PT, PT, R14, 0x10, RZ ;  /* 0x000000100e0e7810 */ /* 0x000fc80007ffe0ff */
[----:B------:R-:W-:Y:S02]  /*1a80*/  ISETP.NE.AND P0, PT, R14, RZ, PT ;  /* 0x000000ff0e00720c */ /* 0x000fe40003f05270 */
[----:B------:R-:W-:Y:S02]  /*1a90*/  IADD3 R17, PT, PT, R17, 0x10, RZ ;  /* 0x0000001011117810 */ /* 0x000fe40007ffe0ff */
[----:B------:R-:W-:Y:S02]  /*1aa0*/  LEA R3, R16, R3, 0x4 ;  /* 0x0000000310037211 */ /* 0x000fe400078e20ff */
[----:B0-----:R-:W-:Y:S01]  /*1ab0*/  IADD3 R13, PT, PT, R13, 0x40, RZ ;  /* 0x000000400d0d7810 */ /* 0x001fe20007ffe0ff */
[----:B--2---:R-:W-:-:S04]  /*1ac0*/  FFMA R18, R18, R5, R25 ;  /* 0x0000000512127223 */ /* 0x004fc80000000019 */
[----:B---3--:R-:W-:-:S04]  /*1ad0*/  FFMA R15, R15, R6, R18 ;  /* 0x000000060f0f7223 */ /* 0x008fc80000000012 */
[----:B----4-:R-:W-:-:S04]  /*1ae0*/  FFMA R7, R22, R7, R15 ;  /* 0x0000000716077223 */ /* 0x010fc8000000000f */
[----:B-----5:R-:W-:-:S04]  /*1af0*/  FFMA R7, R8, R19, R7 ;  /* 0x0000001308077223 */ /* 0x020fc80000000007 */
[----:B------:R-:W-:-:S04]  /*1b00*/  FFMA R24, R24, R9, R7 ;  /* 0x0000000918187223 */ /* 0x000fc80000000007 */
[----:B------:R-:W-:-:S04]  /*1b10*/  FFMA R23, R23, R10, R24 ;  /* 0x0000000a17177223 */ /* 0x000fc80000000018 */
[----:B------:R-:W-:Y:S01]  /*1b20*/  FFMA R19, R26, R11, R23 ;  /* 0x0000000b1a137223 */ /* 0x000fe20000000017 */
[----:B------:R-:W-:Y:S06]  /*1b30*/  @P0 BRA `(.L_x_38) ;  /* 0xfffffffc00180947 */ /* 0x000fec000383ffff */
.L_x_37:
[----:B------:R-:W-:Y:S05]  /*1b40*/  @!P1 BRA `(.L_x_36) ;  /* 0x0000000400309947 */ /* 0x000fea0003800000 */
[----:B------:R-:W-:Y:S02]  /*1b50*/  ISETP.GE.U32.AND P0, PT, R12, 0x8, PT ;  /* 0x000000080c00780c */ /* 0x000fe40003f06070 */
[----:B------:R-:W-:-:S04]  /*1b60*/  LOP3.LUT R26, R2, 0x7, RZ, 0xc0, !PT ;  /* 0x00000007021a7812 */ /* 0x000fc800078ec0ff */
[----:B------:R-:W-:-:S07]  /*1b70*/  ISETP.NE.AND P1, PT, R26, RZ, PT ;  /* 0x000000ff1a00720c */ /* 0x000fce0003f25270 */
[----:B------:R-:W-:Y:S06]  /*1b80*/  @!P0 BRA `(.L_x_39) ;  /* 0x0000000000808947 */ /* 0x000fec0003800000 */
[----:B-1----:R-:W-:-:S04]  /*1b90*/  IMAD R7, R17, R16, RZ ;  /* 0x0000001011077224 */ /* 0x002fc800078e02ff */
[----:B------:R-:W-:-:S05]  /*1ba0*/  IMAD.WIDE R6, R7, 0x4, R20 ;  /* 0x0000000407067825 */ /* 0x000fca00078e0214 */
[----:B------:R0:W2:Y:S01]  /*1bb0*/  LDG.E.CONSTANT R3, desc[UR8][R6.64] ;  /* 0x0000000806037981 */ /* 0x0000a2000c1e9900 */
[----:B------:R-:W-:-:S05]  /*1bc0*/  IMAD.WIDE R10, R16, 0x4, R6 ;  /* 0x00000004100a7825 */ /* 0x000fca00078e0206 */
[----:B------:R-:W3:Y:S01]  /*1bd0*/  LDG.E.CONSTANT R18, desc[UR8][R10.64] ;  /* 0x000000080a127981 */ /* 0x000ee2000c1e9900 */
[----:B------:R-:W-:-:S05]  /*1be0*/  IMAD.WIDE R28, R16, 0x4, R10 ;  /* 0x00000004101c7825 */ /* 0x000fca00078e020a */
[----:B------:R1:W4:Y:S01]  /*1bf0*/  LDG.E.CONSTANT R23, desc[UR8][R28.64] ;  /* 0x000000081c177981 */ /* 0x000322000c1e9900 */
[----:B------:R-:W-:-:S05]  /*1c00*/  IMAD.WIDE R4, R16, 0x4, R28 ;  /* 0x0000000410047825 */ /* 0x000fca00078e021c */
[----:B------:R5:W4:Y:S01]  /*1c10*/  LDG.E.CONSTANT R22, desc[UR8][R4.64] ;  /* 0x0000000804167981 */ /* 0x000b22000c1e9900 */
[----:B------:R-:W-:-:S05]  /*1c20*/  IMAD.WIDE R8, R16, 0x4, R4 ;  /* 0x0000000410087825 */ /* 0x000fca00078e0204 */
[----:B------:R5:W4:Y:S01]  /*1c30*/  LDG.E.CONSTANT R27, desc[UR8][R8.64] ;  /* 0x00000008081b7981 */ /* 0x000b22000c1e9900 */
[----:B------:R-:W-:-:S04]  /*1c40*/  IMAD.WIDE R14, R16, 0x4, R8 ;  /* 0x00000004100e7825 */ /* 0x000fc800078e0208 */
[C---:B------:R-:W-:Y:S02]  /*1c50*/  IMAD.WIDE R12, R16.reuse, 0x4, R14 ;  /* 0x00000004100c7825 */ /* 0x040fe400078e020e */
[----:B------:R-:W4:Y:S02]  /*1c60*/  LDG.E.CONSTANT R14, desc[UR8][R14.64] ;  /* 0x000000080e0e7981 */ /* 0x000f24000c1e9900 */
[----:B------:R-:W-:Y:S02]  /*1c70*/  IMAD.WIDE R24, R16, 0x4, R12 ;  /* 0x0000000410187825 */ /* 0x000fe400078e020c */
[----:B------:R-:W4:Y:S04]  /*1c80*/  LDG.E.CONSTANT R13, desc[UR8][R12.64] ;  /* 0x000000080c0d7981 */ /* 0x000f28000c1e9900 */
[----:B------:R-:W4:Y:S01]  /*1c90*/  LDG.E.CONSTANT R24, desc[UR8][R24.64] ;  /* 0x0000000818187981 */ /* 0x000f22000c1e9900 */
[----:B0-----:R-:W0:Y:S01]  /*1ca0*/  S2R R7, SR_CgaCtaId ;  /* 0x0000000000077919 */ /* 0x001e220000008800 */
[----:B------:R-:W-:-:S04]  /*1cb0*/  MOV R6, 0x400 ;  /* 0x0000040000067802 */ /* 0x000fc80000000f00 */
[----:B0-----:R-:W-:-:S04]  /*1cc0*/  LEA R6, R7, R6, 0x18 ;  /* 0x0000000607067211 */ /* 0x001fc800078ec0ff */
[----:B-1----:R-:W-:-:S05]  /*1cd0*/  LEA R28, R17, R6, 0x2 ;  /* 0x00000006111c7211 */ /* 0x002fca00078e10ff */
[----:B-----5:R-:W2:Y:S04]  /*1ce0*/  LDS.128 R4, [R28] ;  /* 0x000000001c047984 */ /* 0x020ea80000000c00 */
[----:B------:R-:W0:Y:S01]  /*1cf0*/  LDS.128 R8, [R28+0x10] ;  /* 0x000010001c087984 */ /* 0x000e220000000c00 */
[----:B------:R-:W-:Y:S01]  /*1d00*/  IADD3 R17, PT, PT, R17, 0x8, RZ ;  /* 0x0000000811117810 */ /* 0x000fe20007ffe0ff */
[----:B--2---:R-:W-:-:S04]  /*1d10*/  FFMA R3, R4, R3, R19 ;  /* 0x0000000304037223 */ /* 0x004fc80000000013 */
[----:B---3--:R-:W-:-:S04]  /*1d20*/  FFMA R18, R18, R5, R3 ;  /* 0x0000000512127223 */ /* 0x008fc80000000003 */
[----:B----4-:R-:W-:-:S04]  /*1d30*/  FFMA R23, R23, R6, R18 ;  /* 0x0000000617177223 */ /* 0x010fc80000000012 */
[----:B------:R-:W-:-:S04]  /*1d40*/  FFMA R7, R22, R7, R23 ;  /* 0x0000000716077223 */ /* 0x000fc80000000017 */
[----:B0-----:R-:W-:-:S04]  /*1d50*/  FFMA R7, R8, R27, R7 ;  /* 0x0000001b08077223 */ /* 0x001fc80000000007 */
[----:B------:R-:W-:-:S04]  /*1d60*/  FFMA R14, R14, R9, R7 ;  /* 0x000000090e0e7223 */ /* 0x000fc80000000007 */
[----:B------:R-:W-:-:S04]  /*1d70*/  FFMA R13, R13, R10, R14 ;  /* 0x0000000a0d0d7223 */ /* 0x000fc8000000000e */
[----:B------:R-:W-:-:S07]  /*1d80*/  FFMA R19, R24, R11, R13 ;  /* 0x0000000b18137223 */ /* 0x000fce000000000d */
.L_x_39:
[----:B------:R-:W-:Y:S05]  /*1d90*/  @!P1 BRA `(.L_x_36) ;  /* 0x00000000009c9947 */ /* 0x000fea0003800000 */
[----:B------:R-:W-:Y:S02]  /*1da0*/  ISETP.GE.U32.AND P0, PT, R26, 0x4, PT ;  /* 0x000000041a00780c */ /* 0x000fe40003f06070 */
[----:B------:R-:W-:-:S04]  /*1db0*/  LOP3.LUT R2, R2, 0x3, RZ, 0xc0, !PT ;  /* 0x0000000302027812 */ /* 0x000fc800078ec0ff */
[----:B------:R-:W-:-:S07]  /*1dc0*/  ISETP.NE.AND P1, PT, R2, RZ, PT ;  /* 0x000000ff0200720c */ /* 0x000fce0003f25270 */
[----:B------:R-:W-:Y:S06]  /*1dd0*/  @!P0 BRA `(.L_x_40) ;  /* 0x00000000004c8947 */ /* 0x000fec0003800000 */
[----:B------:R-:W-:-:S04]  /*1de0*/  IMAD R9, R17, R16, RZ ;  /* 0x0000001011097224 */ /* 0x000fc800078e02ff */
[----:B------:R-:W-:-:S04]  /*1df0*/  IMAD.WIDE R8, R9, 0x4, R20 ;  /* 0x0000000409087825 */ /* 0x000fc800078e0214 */
[C---:B-1----:R-:W-:Y:S02]  /*1e00*/  IMAD.WIDE R10, R16.reuse, 0x4, R8 ;  /* 0x00000004100a7825 */ /* 0x042fe400078e0208 */
[----:B------:R-:W2:Y:S02]  /*1e10*/  LDG.E.CONSTANT R8, desc[UR8][R8.64] ;  /* 0x0000000808087981 */ /* 0x000ea4000c1e9900 */
[C---:B------:R-:W-:Y:S02]  /*1e20*/  IMAD.WIDE R12, R16.reuse, 0x4, R10 ;  /* 0x00000004100c7825 */ /* 0x040fe400078e020a */
[----:B------:R-:W3:Y:S02]  /*1e30*/  LDG.E.CONSTANT R11, desc[UR8][R10.64] ;  /* 0x000000080a0b7981 */ /* 0x000ee4000c1e9900 */
[----:B------:R-:W-:Y:S02]  /*1e40*/  IMAD.WIDE R14, R16, 0x4, R12 ;  /* 0x00000004100e7825 */ /* 0x000fe400078e020c */
[----:B------:R-:W4:Y:S04]  /*1e50*/  LDG.E.CONSTANT R12, desc[UR8][R12.64] ;  /* 0x000000080c0c7981 */ /* 0x000f28000c1e9900 */
[----:B------:R-:W5:Y:S01]  /*1e60*/  LDG.E.CONSTANT R15, desc[UR8][R14.64] ;  /* 0x000000080e0f7981 */ /* 0x000f62000c1e9900 */
[----:B------:R-:W-:Y:S01]  /*1e70*/  MOV R3, 0x400 ;  /* 0x0000040000037802 */ /* 0x000fe20000000f00 */
[----:B------:R-:W0:Y:S03]  /*1e80*/  S2R R4, SR_CgaCtaId ;  /* 0x0000000000047919 */ /* 0x000e260000008800 */
[----:B0-----:R-:W-:-:S04]  /*1e90*/  LEA R4, R4, R3, 0x18 ;  /* 0x0000000304047211 */ /* 0x001fc800078ec0ff */
[C---:B------:R-:W-:Y:S02]  /*1ea0*/  LEA R4, R17.reuse, R4, 0x2 ;  /* 0x0000000411047211 */ /* 0x040fe400078e10ff */
[----:B------:R-:W-:-:S04]  /*1eb0*/  IADD3 R17, PT, PT, R17, 0x4, RZ ;  /* 0x0000000411117810 */ /* 0x000fc80007ffe0ff */
[----:B------:R-:W2:Y:S02]  /*1ec0*/  LDS.128 R4, [R4] ;  /* 0x0000000004047984 */ /* 0x000ea40000000c00 */
[----:B--2---:R-:W-:-:S04]  /*1ed0*/  FFMA R8, R4, R8, R19 ;  /* 0x0000000804087223 */ /* 0x004fc80000000013 */
[----:B---3--:R-:W-:-:S04]  /*1ee0*/  FFMA R5, R11, R5, R8 ;  /* 0x000000050b057223 */ /* 0x008fc80000000008 */
[----:B----4-:R-:W-:-:S04]  /*1ef0*/  FFMA R6, R12, R6, R5 ;  /* 0x000000060c067223 */ /* 0x010fc80000000005 */
[----:B-----5:R-:W-:-:S07]  /*1f00*/  FFMA R19, R15, R7, R6 ;  /* 0x000000070f137223 */ /* 0x020fce0000000006 */
.L_x_40:
[----:B------:R-:W-:Y:S05]  /*1f10*/  @!P1 BRA `(.L_x_36) ;  /* 0x00000000003c9947 */ /* 0x000fea0003800000 */
[----:B-1----:R-:W0:Y:S01]  /*1f20*/  S2R R4, SR_CgaCtaId ;  /* 0x0000000000047919 */ /* 0x002e220000008800 */
[----:B------:R-:W-:Y:S01]  /*1f30*/  MOV R3, 0x400 ;  /* 0x0000040000037802 */ /* 0x000fe20000000f00 */
[----:B------:R-:W-:-:S03]  /*1f40*/  IMAD R5, R17, R16, RZ ;  /* 0x0000001011057224 */ /* 0x000fc600078e02ff */
[----:B0-----:R-:W-:Y:S02]  /*1f50*/  LEA R6, R4, R3, 0x18 ;  /* 0x0000000304067211 */ /* 0x001fe400078ec0ff */
[----:B------:R-:W-:Y:S02]  /*1f60*/  IADD3 R4, PT, PT, -R2, RZ, RZ ;  /* 0x000000ff02047210 */ /* 0x000fe40007ffe1ff */
[----:B------:R-:W-:-:S07]  /*1f70*/  LEA R17, R17, R6, 0x2 ;  /* 0x0000000611117211 */ /* 0x000fce00078e10ff */
.L_x_41:
[C---:B------:R-:W-:Y:S01]  /*1f80*/  IMAD.WIDE R2, R5.reuse, 0x4, R20 ;  /* 0x0000000405027825 */ /* 0x040fe200078e0214 */
[----:B------:R0:W1:Y:S05]  /*1f90*/  LDS R6, [R17] ;  /* 0x0000000011067984 */ /* 0x00006a0000000800 */
[----:B------:R-:W1:Y:S01]  /*1fa0*/  LDG.E.CONSTANT R2, desc[UR8][R2.64] ;  /* 0x0000000802027981 */ /* 0x000e62000c1e9900 */
[----:B------:R-:W-:Y:S02]  /*1fb0*/  IADD3 R4, PT, PT, R4, 0x1, RZ ;  /* 0x0000000104047810 */ /* 0x000fe40007ffe0ff */
[----:B------:R-:W-:Y:S02]  /*1fc0*/  IADD3 R5, PT, PT, R5, R16, RZ ;  /* 0x0000001005057210 */ /* 0x000fe40007ffe0ff */
[----:B------:R-:W-:-:S02]  /*1fd0*/  ISETP.NE.AND P0, PT, R4, RZ, PT ;  /* 0x000000ff0400720c */ /* 0x000fc40003f05270 */
[----:B0-----:R-:W-:Y:S01]  /*1fe0*/  IADD3 R17, PT, PT, R17, 0x4, RZ ;  /* 0x0000000411117810 */ /* 0x001fe20007ffe0ff */
[----:B-1----:R-:W-:-:S10]  /*1ff0*/  FFMA R19, R6, R2, R19 ;  /* 0x0000000206137223 */ /* 0x002fd40000000013 */
[----:B------:R-:W-:Y:S05]  /*2000*/  @P0 BRA `(.L_x_41) ;  /* 0xfffffffc00dc0947 */ /* 0x000fea000383ffff */
.L_x_36:
[----:B------:R-:W0:Y:S01]  /*2010*/  LDC.64 R2, c[0x0][0x390] ;  /* 0x0000e400ff027b82 */ /* 0x000e220000000a00 */
[----:B-1----:R-:W-:-:S04]  /*2020*/  IMAD R5, R16, UR7, R0 ;  /* 0x0000000710057c24 */ /* 0x002fc8000f8e0200 */
[----:B0-----:R-:W-:-:S05]  /*2030*/  IMAD.WIDE.U32 R2, R5, 0x4, R2 ;  /* 0x0000000405027825 */ /* 0x001fca00078e0002 */
[----:B------:R-:W-:Y:S01]  /*2040*/  STG.E desc[UR8][R2.64], R19 ;  /* 0x0000001302007986 */ /* 0x000fe2000c101908 */
[----:B------:R-:W-:Y:S05]  /*2050*/  EXIT ;  /* 0x000000000000794d */ /* 0x000fea0003800000 */
.L_x_42:
        /* <DEDUP_REMOVED lines=10> */
.L_x_45:


//--------------------- .nv.shared._Z28process_price_vectors_kernelPKfS0_Pfiii --------------------------
	.section	.nv.shared._Z28process_price_vectors_kernelPKfS0_Pfiii,"aw",@nobits
	.sectionflags	@""
	.align	16
	.zero		1024


//--------------------- .nv.shared.reserved.0     --------------------------
	.section	.nv.shared.reserved.0,"aw",@nobits
	.weak		__nv_reservedSMEM_offset_0_alias
	.size		__nv_reservedSMEM_offset_0_alias, 0, 64
	.other		__nv_reservedSMEM_offset_0_alias,@"STO_CUDA_RESERVED_SHARED STV_DEFAULT"
__nv_reservedSMEM_offset_0_alias:
	.zero		0
	.zero		64


//--------------------- .nv.shared._Z22batched_softmax_kernelPKfPfii --------------------------
	.section	.nv.shared._Z22batched_softmax_kernelPKfPfii,"aw",@nobits
	.sectionflags	@""
	.align	16
	.zero		1024


//--------------------- .nv.shared._Z19batched_gemv_kernelPKfS0_Pfiii --------------------------
	.section	.nv.shared._Z19batched_gemv_kernelPKfS0_Pfiii,"aw",@nobits
	.sectionflags	@""
	.align	16
	.zero		1024


//--------------------- .nv.constant0._Z28process_price_vectors_kernelPKfS0_Pfiii --------------------------
	.section	.nv.constant0._Z28process_price_vectors_kernelPKfS0_Pfiii,"a",@progbits
	.sectionflags	@""
	.align	4
.nv.constant0._Z28process_price_vectors_kernelPKfS0_Pfiii:
	.zero		932


//--------------------- .nv.constant0._Z22batched_softmax_kernelPKfPfii --------------------------
	.section	.nv.constant0._Z22batched_softmax_kernelPKfPfii,"a",@progbits
	.sectionflags	@""
	.align	4
.nv.constant0._Z22batched_softmax_kernelPKfPfii:
	.zero		920


//--------------------- .nv.constant0._Z19batched_gemv_kernelPKfS0_Pfiii --------------------------
	.section	.nv.constant0._Z19batched_gemv_kernelPKfS0_Pfiii,"a",@progbits
	.sectionflags	@""
	.align	4
.nv.constant0._Z19batched_gemv_kernelPKfS0_Pfiii:
	.zero		932


//--------------------- SYMBOLS --------------------------

	.type		.nv.reservedSmem.offset0,@object
	.size		.nv.reservedSmem.offset0,0x4
	.type		.nv.reservedSmem.cap,@object
	.size		.nv.reservedSmem.cap,0x4
